	.headerflags	@"EF_CUDA_TEXMODE_UNIFIED EF_CUDA_64BIT_ADDRESS EF_CUDA_SM86 EF_CUDA_VIRTUAL_SM(EF_CUDA_SM86)"
	.elftype	@"ET_EXEC"


//--------------------- .nv.info                  --------------------------
	.section	.nv.info,"",@"SHT_CUDA_INFO"
	.align	4


	//----- nvinfo : EIATTR_REGCOUNT
	.align		4
        /*0000*/ 	.byte	0x04, 0x2f
        /*0002*/ 	.short	(.L_2 - .L_1)
	.align		4
.L_1:
        /*0004*/ 	.word	index@(triton_red_fused__to_copy_add_amax_amin_clamp_mul_native_layer_norm_reciprocal_12)
        /*0008*/ 	.word	0x0000003b


	//----- nvinfo : EIATTR_MIN_STACK_SIZE
	.align		4
.L_2:
        /*000c*/ 	.byte	0x04, 0x12
        /*000e*/ 	.short	(.L_4 - .L_3)
	.align		4
.L_3:
        /*0010*/ 	.word	index@(triton_red_fused__to_copy_add_amax_amin_clamp_mul_native_layer_norm_reciprocal_12)
        /*0014*/ 	.word	0x00000000


	//----- nvinfo : EIATTR_FRAME_SIZE
	.align		4
.L_4:
        /*0018*/ 	.byte	0x04, 0x11
        /*001a*/ 	.short	(.L_6 - .L_5)
	.align		4
.L_5:
        /*001c*/ 	.word	index@(triton_red_fused__to_copy_add_amax_amin_clamp_mul_native_layer_norm_reciprocal_12)
        /*0020*/ 	.word	0x00000000


	//----- nvinfo : EIATTR_MIN_STACK_SIZE
	.align		4
.L_6:
        /*0024*/ 	.byte	0x04, 0x12
        /*0026*/ 	.short	(.L_8 - .L_7)
	.align		4
.L_7:
        /*0028*/ 	.word	index@(triton_red_fused__to_copy_add_amax_amin_clamp_mul_native_layer_norm_reciprocal_12)
        /*002c*/ 	.word	0x00000000
.L_8:


//--------------------- .nv.info.triton_red_fused__to_copy_add_amax_amin_clamp_mul_native_layer_norm_reciprocal_12 --------------------------
	.section	.nv.info.triton_red_fused__to_copy_add_amax_amin_clamp_mul_native_layer_norm_reciprocal_12,"",@"SHT_CUDA_INFO"
	.sectionflags	@""
	.align	4


	//----- nvinfo : EIATTR_CUDA_API_VERSION
	.align		4
        /*0000*/ 	.byte	0x04, 0x37
        /*0002*/ 	.short	(.L_10 - .L_9)
.L_9:
        /*0004*/ 	.word	0x0000007c


	//----- nvinfo : EIATTR_SW2861232_WAR
	.align		4
.L_10:
        /*0008*/ 	.byte	0x01, 0x35
	.zero		2


	//----- nvinfo : EIATTR_PARAM_CBANK
	.align		4
        /*000c*/ 	.byte	0x04, 0x0a
        /*000e*/ 	.short	(.L_12 - .L_11)
	.align		4
.L_11:
        /*0010*/ 	.word	index@(.nv.constant0.triton_red_fused__to_copy_add_amax_amin_clamp_mul_native_layer_norm_reciprocal_12)
        /*0014*/ 	.short	0x0160
        /*0016*/ 	.short	0x0078


	//----- nvinfo : EIATTR_CBANK_PARAM_SIZE
	.align		4
.L_12:
        /*0018*/ 	.byte	0x03, 0x19
        /*001a*/ 	.short	0x0078


	//----- nvinfo : EIATTR_KPARAM_INFO
	.align		4
        /*001c*/ 	.byte	0x04, 0x17
        /*001e*/ 	.short	(.L_14 - .L_13)
.L_13:
        /*0020*/ 	.word	0x00000000
        /*0024*/ 	.short	0x000f
        /*0026*/ 	.short	0x0070
        /*0028*/ 	.byte	0x00, 0xf4, 0x21, 0x00


	//----- nvinfo : EIATTR_KPARAM_INFO
	.align		4
.L_14:
        /*002c*/ 	.byte	0x04, 0x17
        /*002e*/ 	.short	(.L_16 - .L_15)
.L_15:
        /*0030*/ 	.word	0x00000000
        /*0034*/ 	.short	0x000e
        /*0036*/ 	.short	0x006c
        /*0038*/ 	.byte	0x00, 0xf0, 0x11, 0x00


	//----- nvinfo : EIATTR_KPARAM_INFO
	.align		4
.L_16:
        /*003c*/ 	.byte	0x04, 0x17
        /*003e*/ 	.short	(.L_18 - .L_17)
.L_17:
        /*0040*/ 	.word	0x00000000
        /*0044*/ 	.short	0x000d
        /*0046*/ 	.short	0x0068
        /*0048*/ 	.byte	0x00, 0xf0, 0x11, 0x00


	//----- nvinfo : EIATTR_KPARAM_INFO
	.align		4
.L_18:
        /*004c*/ 	.byte	0x04, 0x17
        /*004e*/ 	.short	(.L_20 - .L_19)
.L_19:
        /*0050*/ 	.word	0x00000000
        /*0054*/ 	.short	0x000c
        /*0056*/ 	.short	0x0060
        /*0058*/ 	.byte	0x00, 0xf4, 0x21, 0x00


	//----- nvinfo : EIATTR_KPARAM_INFO
	.align		4
.L_20:
        /*005c*/ 	.byte	0x04, 0x17
        /*005e*/ 	.short	(.L_22 - .L_21)
.L_21:
        /*0060*/ 	.word	0x00000000
        /*0064*/ 	.short	0x000b
        /*0066*/ 	.short	0x0058
        /*0068*/ 	.byte	0x00, 0xf4, 0x21, 0x00


	//----- nvinfo : EIATTR_KPARAM_INFO
	.align		4
.L_22:
        /*006c*/ 	.byte	0x04, 0x17
        /*006e*/ 	.short	(.L_24 - .L_23)
.L_23:
        /*0070*/ 	.word	0x00000000
        /*0074*/ 	.short	0x000a
        /*0076*/ 	.short	0x0050
        /*0078*/ 	.byte	0x00, 0xf4, 0x21, 0x00


	//----- nvinfo : EIATTR_KPARAM_INFO
	.align		4
.L_24:
        /*007c*/ 	.byte	0x04, 0x17
        /*007e*/ 	.short	(.L_26 - .L_25)
.L_25:
        /*0080*/ 	.word	0x00000000
        /*0084*/ 	.short	0x0009
        /*0086*/ 	.short	0x0048
        /*0088*/ 	.byte	0x00, 0xf4, 0x21, 0x00


	//----- nvinfo : EIATTR_KPARAM_INFO
	.align		4
.L_26:
        /*008c*/ 	.byte	0x04, 0x17
        /*008e*/ 	.short	(.L_28 - .L_27)
.L_27:
        /*0090*/ 	.word	0x00000000
        /*0094*/ 	.short	0x0008
        /*0096*/ 	.short	0x0040
        /*0098*/ 	.byte	0x00, 0xf4, 0x21, 0x00


	//----- nvinfo : EIATTR_KPARAM_INFO
	.align		4
.L_28:
        /*009c*/ 	.byte	0x04, 0x17
        /*009e*/ 	.short	(.L_30 - .L_29)
.L_29:
        /*00a0*/ 	.word	0x00000000
        /*00a4*/ 	.short	0x0007
        /*00a6*/ 	.short	0x0038
        /*00a8*/ 	.byte	0x00, 0xf4, 0x21, 0x00


	//----- nvinfo : EIATTR_KPARAM_INFO
	.align		4
.L_30:
        /*00ac*/ 	.byte	0x04, 0x17
        /*00ae*/ 	.short	(.L_32 - .L_31)
.L_31:
        /*00b0*/ 	.word	0x00000000
        /*00b4*/ 	.short	0x0006
        /*00b6*/ 	.short	0x0030
        /*00b8*/ 	.byte	0x00, 0xf4, 0x21, 0x00


	//----- nvinfo : EIATTR_KPARAM_INFO
	.align		4
.L_32:
        /*00bc*/ 	.byte	0x04, 0x17
        /*00be*/ 	.short	(.L_34 - .L_33)
.L_33:
        /*00c0*/ 	.word	0x00000000
        /*00c4*/ 	.short	0x0005
        /*00c6*/ 	.short	0x0028
        /*00c8*/ 	.byte	0x00, 0xf4, 0x21, 0x00


	//----- nvinfo : EIATTR_KPARAM_INFO
	.align		4
.L_34:
        /*00cc*/ 	.byte	0x04, 0x17
        /*00ce*/ 	.short	(.L_36 - .L_35)
.L_35:
        /*00d0*/ 	.word	0x00000000
        /*00d4*/ 	.short	0x0004
        /*00d6*/ 	.short	0x0020
        /*00d8*/ 	.byte	0x00, 0xf4, 0x21, 0x00


	//----- nvinfo : EIATTR_KPARAM_INFO
	.align		4
.L_36:
        /*00dc*/ 	.byte	0x04, 0x17
        /*00de*/ 	.short	(.L_38 - .L_37)
.L_37:
        /*00e0*/ 	.word	0x00000000
        /*00e4*/ 	.short	0x0003
        /*00e6*/ 	.short	0x0018
        /*00e8*/ 	.byte	0x00, 0xf4, 0x21, 0x00


	//----- nvinfo : EIATTR_KPARAM_INFO
	.align		4
.L_38:
        /*00ec*/ 	.byte	0x04, 0x17
        /*00ee*/ 	.short	(.L_40 - .L_39)
.L_39:
        /*00f0*/ 	.word	0x00000000
        /*00f4*/ 	.short	0x0002
        /*00f6*/ 	.short	0x0010
        /*00f8*/ 	.byte	0x00, 0xf4, 0x21, 0x00


	//----- nvinfo : EIATTR_KPARAM_INFO
	.align		4
.L_40:
        /*00fc*/ 	.byte	0x04, 0x17
        /*00fe*/ 	.short	(.L_42 - .L_41)
.L_41:
        /*0100*/ 	.word	0x00000000
        /*0104*/ 	.short	0x0001
        /*0106*/ 	.short	0x0008
        /*0108*/ 	.byte	0x00, 0xf4, 0x21, 0x00


	//----- nvinfo : EIATTR_KPARAM_INFO
	.align		4
.L_42:
        /*010c*/ 	.byte	0x04, 0x17
        /*010e*/ 	.short	(.L_44 - .L_43)
.L_43:
        /*0110*/ 	.word	0x00000000
        /*0114*/ 	.short	0x0000
        /*0116*/ 	.short	0x0000
        /*0118*/ 	.byte	0x00, 0xf4, 0x21, 0x00


	//----- nvinfo : EIATTR_MAXREG_COUNT
	.align		4
.L_44:
        /*011c*/ 	.byte	0x03, 0x1b
        /*011e*/ 	.short	0x0040


	//----- nvinfo : EIATTR_COOP_GROUP_MASK_REGIDS
	.align		4
        /*0120*/ 	.byte	0x04, 0x29
        /*0122*/ 	.short	(.L_46 - .L_45)


	//   ....[0]....
.L_45:
        /*0124*/ 	.word	0xffffffff


	//   ....[1]....
        /*0128*/ 	.word	0xffffffff


	//   ....[2]....
        /*012c*/ 	.word	0xffffffff


	//   ....[3]....
        /*0130*/ 	.word	0xffffffff


	//   ....[4]....
        /*0134*/ 	.word	0xffffffff


	//   ....[5]....
        /*0138*/ 	.word	0xffffffff


	//   ....[6]....
        /*013c*/ 	.word	0xffffffff


	//   ....[7]....
        /*0140*/ 	.word	0xffffffff


	//   ....[8]....
        /*0144*/ 	.word	0xffffffff


	//   ....[9]....
        /*0148*/ 	.word	0xffffffff


	//   ....[10]....
        /*014c*/ 	.word	0xffffffff


	//   ....[11]....
        /*0150*/ 	.word	0xffffffff


	//   ....[12]....
        /*0154*/ 	.word	0xffffffff


	//   ....[13]....
        /*0158*/ 	.word	0xffffffff


	//   ....[14]....
        /*015c*/ 	.word	0xffffffff


	//   ....[15]....
        /*0160*/ 	.word	0xffffffff


	//   ....[16]....
        /*0164*/ 	.word	0xffffffff


	//   ....[17]....
        /*0168*/ 	.word	0xffffffff


	//   ....[18]....
        /*016c*/ 	.word	0xffffffff


	//   ....[19]....
        /*0170*/ 	.word	0xffffffff


	//   ....[20]....
        /*0174*/ 	.word	0xffffffff


	//   ....[21]....
        /*0178*/ 	.word	0xffffffff


	//   ....[22]....
        /*017c*/ 	.word	0xffffffff


	//   ....[23]....
        /*0180*/ 	.word	0xffffffff


	//   ....[24]....
        /*0184*/ 	.word	0xffffffff


	//   ....[25]....
        /*0188*/ 	.word	0xffffffff


	//   ....[26]....
        /*018c*/ 	.word	0xffffffff


	//   ....[27]....
        /*0190*/ 	.word	0xffffffff


	//   ....[28]....
        /*0194*/ 	.word	0xffffffff


	//   ....[29]....
        /*0198*/ 	.word	0xffffffff


	//   ....[30]....
        /*019c*/ 	.word	0xffffffff


	//   ....[31]....
        /*01a0*/ 	.word	0xffffffff


	//   ....[32]....
        /*01a4*/ 	.word	0xffffffff


	//   ....[33]....
        /*01a8*/ 	.word	0xffffffff


	//   ....[34]....
        /*01ac*/ 	.word	0xffffffff


	//   ....[35]....
        /*01b0*/ 	.word	0xffffffff


	//   ....[36]....
        /*01b4*/ 	.word	0xffffffff


	//   ....[37]....
        /*01b8*/ 	.word	0xffffffff


	//   ....[38]....
        /*01bc*/ 	.word	0xffffffff


	//   ....[39]....
        /*01c0*/ 	.word	0xffffffff


	//   ....[40]....
        /*01c4*/ 	.word	0xffffffff


	//   ....[41]....
        /*01c8*/ 	.word	0xffffffff


	//   ....[42]....
        /*01cc*/ 	.word	0xffffffff


	//   ....[43]....
        /*01d0*/ 	.word	0xffffffff


	//   ....[44]....
        /*01d4*/ 	.word	0xffffffff


	//   ....[45]....
        /*01d8*/ 	.word	0xffffffff


	//   ....[46]....
        /*01dc*/ 	.word	0xffffffff


	//   ....[47]....
        /*01e0*/ 	.word	0xffffffff


	//   ....[48]....
        /*01e4*/ 	.word	0xffffffff


	//   ....[49]....
        /*01e8*/ 	.word	0xffffffff


	//   ....[50]....
        /*01ec*/ 	.word	0xffffffff


	//   ....[51]....
        /*01f0*/ 	.word	0xffffffff


	//   ....[52]....
        /*01f4*/ 	.word	0xffffffff


	//   ....[53]....
        /*01f8*/ 	.word	0xffffffff


	//   ....[54]....
        /*01fc*/ 	.word	0xffffffff


	//   ....[55]....
        /*0200*/ 	.word	0xffffffff


	//   ....[56]....
        /*0204*/ 	.word	0xffffffff


	//   ....[57]....
        /*0208*/ 	.word	0xffffffff


	//   ....[58]....
        /*020c*/ 	.word	0xffffffff


	//   ....[59]....
        /*0210*/ 	.word	0xffffffff


	//   ....[60]....
        /*0214*/ 	.word	0xffffffff


	//   ....[61]....
        /*0218*/ 	.word	0xffffffff


	//   ....[62]....
        /*021c*/ 	.word	0xffffffff


	//   ....[63]....
        /*0220*/ 	.word	0xffffffff


	//   ....[64]....
        /*0224*/ 	.word	0xffffffff


	//   ....[65]....
        /*0228*/ 	.word	0xffffffff


	//   ....[66]....
        /*022c*/ 	.word	0xffffffff


	//   ....[67]....
        /*0230*/ 	.word	0xffffffff


	//   ....[68]....
        /*0234*/ 	.word	0xffffffff


	//   ....[69]....
        /*0238*/ 	.word	0xffffffff


	//----- nvinfo : EIATTR_COOP_GROUP_INSTR_OFFSETS
	.align		4
.L_46:
        /*023c*/ 	.byte	0x04, 0x28
        /*023e*/ 	.short	(.L_48 - .L_47)


	//   ....[0]....
.L_47:
        /*0240*/ 	.word	0x00000940


	//   ....[1]....
        /*0244*/ 	.word	0x00000c90


	//   ....[2]....
        /*0248*/ 	.word	0x00000da0


	//   ....[3]....
        /*024c*/ 	.word	0x00000de0


	//   ....[4]....
        /*0250*/ 	.word	0x00000e70


	//   ....[5]....
        /*0254*/ 	.word	0x00000ea0


	//   ....[6]....
        /*0258*/ 	.word	0x00000f60


	//   ....[7]....
        /*025c*/ 	.word	0x00000f90


	//   ....[8]....
        /*0260*/ 	.word	0x00001080


	//   ....[9]....
        /*0264*/ 	.word	0x000010c0


	//   ....[10]....
        /*0268*/ 	.word	0x000010e0


	//   ....[11]....
        /*026c*/ 	.word	0x00001130


	//   ....[12]....
        /*0270*/ 	.word	0x00001150


	//   ....[13]....
        /*0274*/ 	.word	0x00001270


	//   ....[14]....
        /*0278*/ 	.word	0x000012b0


	//   ....[15]....
        /*027c*/ 	.word	0x000012e0


	//   ....[16]....
        /*0280*/ 	.word	0x000012f0


	//   ....[17]....
        /*0284*/ 	.word	0x000013f0


	//   ....[18]....
        /*0288*/ 	.word	0x00001410


	//   ....[19]....
        /*028c*/ 	.word	0x00001430


	//   ....[20]....
        /*0290*/ 	.word	0x000014c0


	//   ....[21]....
        /*0294*/ 	.word	0x000015c0


	//   ....[22]....
        /*0298*/ 	.word	0x000015f0


	//   ....[23]....
        /*029c*/ 	.word	0x00001610


	//   ....[24]....
        /*02a0*/ 	.word	0x00001630


	//   ....[25]....
        /*02a4*/ 	.word	0x00001850


	//   ....[26]....
        /*02a8*/ 	.word	0x000018a0


	//   ....[27]....
        /*02ac*/ 	.word	0x000018e0


	//   ....[28]....
        /*02b0*/ 	.word	0x00001930


	//   ....[29]....
        /*02b4*/ 	.word	0x00001990


	//   ....[30]....
        /*02b8*/ 	.word	0x00001a20


	//   ....[31]....
        /*02bc*/ 	.word	0x00001a70


	//   ....[32]....
        /*02c0*/ 	.word	0x00001ae0


	//   ....[33]....
        /*02c4*/ 	.word	0x00001b70


	//   ....[34]....
        /*02c8*/ 	.word	0x00001ba0


	//   ....[35]....
        /*02cc*/ 	.word	0x00001c70


	//   ....[36]....
        /*02d0*/ 	.word	0x00001cb0


	//   ....[37]....
        /*02d4*/ 	.word	0x00001cf0


	//   ....[38]....
        /*02d8*/ 	.word	0x00001de0


	//   ....[39]....
        /*02dc*/ 	.word	0x00001e10


	//   ....[40]....
        /*02e0*/ 	.word	0x00002630


	//   ....[41]....
        /*02e4*/ 	.word	0x00002670


	//   ....[42]....
        /*02e8*/ 	.word	0x000026b0


	//   ....[43]....
        /*02ec*/ 	.word	0x000026e0


	//   ....[44]....
        /*02f0*/ 	.word	0x00002730


	//   ....[45]....
        /*02f4*/ 	.word	0x00002760


	//   ....[46]....
        /*02f8*/ 	.word	0x000027b0


	//   ....[47]....
        /*02fc*/ 	.word	0x000027e0


	//   ....[48]....
        /*0300*/ 	.word	0x000028d0


	//   ....[49]....
        /*0304*/ 	.word	0x000028f0


	//   ....[50]....
        /*0308*/ 	.word	0x00002af0


	//   ....[51]....
        /*030c*/ 	.word	0x00002b90


	//   ....[52]....
        /*0310*/ 	.word	0x00002bd0


	//   ....[53]....
        /*0314*/ 	.word	0x00002be0


	//   ....[54]....
        /*0318*/ 	.word	0x00002c40


	//   ....[55]....
        /*031c*/ 	.word	0x00002c80


	//   ....[56]....
        /*0320*/ 	.word	0x00002ca0


	//   ....[57]....
        /*0324*/ 	.word	0x00002d00


	//   ....[58]....
        /*0328*/ 	.word	0x00002d40


	//   ....[59]....
        /*032c*/ 	.word	0x00002d60


	//   ....[60]....
        /*0330*/ 	.word	0x00002dc0


	//   ....[61]....
        /*0334*/ 	.word	0x00002e00


	//   ....[62]....
        /*0338*/ 	.word	0x00002e20


	//   ....[63]....
        /*033c*/ 	.word	0x00002f20


	//   ....[64]....
        /*0340*/ 	.word	0x00002f30


	//   ....[65]....
        /*0344*/ 	.word	0x00003030


	//   ....[66]....
        /*0348*/ 	.word	0x00003080


	//   ....[67]....
        /*034c*/ 	.word	0x000030c0


	//   ....[68]....
        /*0350*/ 	.word	0x00003100


	//   ....[69]....
        /*0354*/ 	.word	0x00003140


	//----- nvinfo : EIATTR_EXIT_INSTR_OFFSETS
	.align		4
.L_48:
        /*0358*/ 	.byte	0x04, 0x1c
        /*035a*/ 	.short	(.L_50 - .L_49)


	//   ....[0]....
.L_49:
        /*035c*/ 	.word	0x00003c00


	//   ....[1]....
        /*0360*/ 	.word	0x00003c20


	//----- nvinfo : EIATTR_REQNTID
	.align		4
.L_50:
        /*0364*/ 	.byte	0x04, 0x10
        /*0366*/ 	.short	(.L_52 - .L_51)
.L_51:
        /*0368*/ 	.word	0x00000400
        /*036c*/ 	.word	0x00000001
        /*0370*/ 	.word	0x00000001
.L_52:


//--------------------- .nv.callgraph             --------------------------
	.section	.nv.callgraph,"",@"SHT_CUDA_CALLGRAPH"
	.align	4
	.sectionentsize	8
	.align		4
        /*0000*/ 	.word	0x00000000
	.align		4
        /*0004*/ 	.word	0xffffffff
	.align		4
        /*0008*/ 	.word	0x00000000
	.align		4
        /*000c*/ 	.word	0xfffffffe
	.align		4
        /*0010*/ 	.word	0x00000000
	.align		4
        /*0014*/ 	.word	0xfffffffd
	.align		4
        /*0018*/ 	.word	0x00000000
	.align		4
        /*001c*/ 	.word	0xfffffffc


//--------------------- .nv.rel.action            --------------------------
	.section	.nv.rel.action,"",@"SHT_CUDA_RELOCINFO"
	.align	8
	.sectionentsize	8
        /*0000*/ 	.byte	0x73, 0x00, 0x00, 0x00, 0x00, 0x00, 0x00, 0x00, 0x00, 0x00, 0x00, 0x11, 0x25, 0x00, 0x05, 0x36


//--------------------- .nv.constant4             --------------------------
	.section	.nv.constant4,"a",@progbits
	.align	8
	.align		8
.nv.constant4:
        /*0000*/ 	.dword	_$_str


//--------------------- .nv.constant0.triton_red_fused__to_copy_add_amax_amin_clamp_mul_native_layer_norm_reciprocal_12 --------------------------
	.section	.nv.constant0.triton_red_fused__to_copy_add_amax_amin_clamp_mul_native_layer_norm_reciprocal_12,"a",@progbits
	.sectionflags	@""
	.align	4
.nv.constant0.triton_red_fused__to_copy_add_amax_amin_clamp_mul_native_layer_norm_reciprocal_12:
	.zero		472


//--------------------- .text.triton_red_fused__to_copy_add_amax_amin_clamp_mul_native_layer_norm_reciprocal_12 --------------------------
	.section	.text.triton_red_fused__to_copy_add_amax_amin_clamp_mul_native_layer_norm_reciprocal_12,"ax",@progbits
	.sectionflags	@"SHF_BARRIERS=1"
	.sectioninfo	@"SHI_REGISTERS=59"
	.align	128
        .global         triton_red_fused__to_copy_add_amax_amin_clamp_mul_native_layer_norm_reciprocal_12
        .type           triton_red_fused__to_copy_add_amax_amin_clamp_mul_native_layer_norm_reciprocal_12,@function
        .size           triton_red_fused__to_copy_add_amax_amin_clamp_mul_native_layer_norm_reciprocal_12,(.L_x_1 - triton_red_fused__to_copy_add_amax_amin_clamp_mul_native_layer_norm_reciprocal_12)
        .other          triton_red_fused__to_copy_add_amax_amin_clamp_mul_native_layer_norm_reciprocal_12,@"STO_CUDA_ENTRY STV_DEFAULT"
triton_red_fused__to_copy_add_amax_amin_clamp_mul_native_layer_norm_reciprocal_12:
.text.triton_red_fused__to_copy_add_amax_amin_clamp_mul_native_layer_norm_reciprocal_12:
[----:B------:R-:W-:Y:S02]  /*0000*/  IMAD.MOV.U32 R1, RZ, RZ, c[0x0][0x28] ;  /* 0x00000a00ff017624 */ /* 0x000fe400078e00ff */
[----:B------:R-:W0:Y:S01]  /*0010*/  S2R R29, SR_TID.X ;  /* 0x00000000001d7919 */ /* 0x000e220000002100 */
[----:B------:R-:W-:Y:S01]  /*0020*/  IMAD.MOV.U32 R27, RZ, RZ, 0x2 ;  /* 0x00000002ff1b7424 */ /* 0x000fe200078e00ff */
[----:B------:R-:W-:Y:S01]  /*0030*/  CS2R R4, SRZ ;  /* 0x0000000000047805 */ /* 0x000fe2000001ff00 */
[----:B------:R-:W-:Y:S01]  /*0040*/  CS2R R6, SRZ ;  /* 0x0000000000067805 */ /* 0x000fe2000001ff00 */
[----:B------:R-:W1:Y:S01]  /*0050*/  S2R R28, SR_CTAID.X ;  /* 0x00000000001c7919 */ /* 0x000e620000002500 */
[----:B------:R-:W-:Y:S01]  /*0060*/  ULDC.64 UR4, c[0x0][0x118] ;  /* 0x0000460000047ab9 */ /* 0x000fe20000000a00 */
[----:B0-----:R-:W-:Y:S01]  /*0070*/  SHF.R.U32.HI R3, RZ, 0x9, R29 ;  /* 0x00000009ff037819 */ /* 0x001fe2000001161d */
[----:B------:R-:W-:Y:S02]  /*0080*/  IMAD.SHL.U32 R0, R29, 0x8, RZ ;  /* 0x000000081d007824 */ /* 0x000fe400078e00ff */
[----:B-1----:R-:W-:Y:S01]  /*0090*/  IMAD.SHL.U32 R28, R28, 0x2, RZ ;  /* 0x000000021c1c7824 */ /* 0x002fe200078e00ff */
[----:B------:R-:W-:-:S04]  /*00a0*/  SGXT.U32 R3, R3, 0x1 ;  /* 0x000000010303781a */ /* 0x000fc80000000000 */
[----:B------:R-:W-:Y:S02]  /*00b0*/  LOP3.LUT R8, R3, R28, RZ, 0xfc, !PT ;  /* 0x0000001c03087212 */ /* 0x000fe400078efcff */
[----:B------:R-:W-:Y:S02]  /*00c0*/  LOP3.LUT R3, R0, 0xff8, RZ, 0xc0, !PT ;  /* 0x00000ff800037812 */ /* 0x000fe400078ec0ff */
[----:B------:R-:W-:-:S03]  /*00d0*/  ISETP.GE.AND P0, PT, R8, 0x200, PT ;  /* 0x000002000800780c */ /* 0x000fc60003f06270 */
[----:B------:R-:W-:Y:S01]  /*00e0*/  IMAD R26, R8, 0xc00, R3 ;  /* 0x00000c00081a7824 */ /* 0x000fe200078e0203 */
[----:B------:R-:W-:-:S03]  /*00f0*/  ISETP.LT.U32.AND P1, PT, R3, 0xc00, !P0 ;  /* 0x00000c000300780c */ /* 0x000fc60004721070 */
[----:B------:R-:W-:-:S10]  /*0100*/  IMAD.WIDE R10, R26, R27, c[0x0][0x160] ;  /* 0x000058001a0a7625 */ /* 0x000fd400078e021b */
[----:B------:R0:W2:Y:S01]  /*0110*/  @P1 LDG.E.EF.128 R4, [R10.64] ;  /* 0x000000040a041981 */ /* 0x0000a2000c0e1d00 */
[----:B------:R-:W-:Y:S01]  /*0120*/  PRMT R36, RZ, 0x7610, R36 ;  /* 0x00007610ff247816 */ /* 0x000fe20000000024 */
[----:B------:R-:W-:-:S05]  /*0130*/  IMAD.WIDE R2, R8, R27, c[0x0][0x180] ;  /* 0x0000600008027625 */ /* 0x000fca00078e021b */
[----:B------:R1:W3:Y:S01]  /*0140*/  @!P0 LDG.E.EL.U16 R36, [R2.64] ;  /* 0x0000000402248981 */ /* 0x0002e2000c2e1500 */
[----:B------:R-:W-:Y:S01]  /*0150*/  PRMT R0, RZ, 0x7610, R0 ;  /* 0x00007610ff007816 */ /* 0x000fe20000000000 */
[----:B------:R-:W-:-:S05]  /*0160*/  IMAD.WIDE R8, R8, R27, c[0x0][0x188] ;  /* 0x0000620008087625 */ /* 0x000fca00078e021b */
[----:B------:R4:W5:Y:S01]  /*0170*/  @!P0 LDG.E.EL.U16 R0, [R8.64] ;  /* 0x0000000408008981 */ /* 0x000962000c2e1500 */
[----:B------:R-:W-:Y:S01]  /*0180*/  IMAD.SHL.U32 R37, R29, 0x10, RZ ;  /* 0x000000101d257824 */ /* 0x000fe200078e00ff */
[----:B------:R-:W-:Y:S01]  /*0190*/  SHF.R.U32.HI R12, RZ, 0x5, R29 ;  /* 0x00000005ff0c7819 */ /* 0x000fe2000001161d */
[----:B------:R-:W-:Y:S01]  /*01a0*/  IMAD.MOV.U32 R21, RZ, RZ, 0x4 ;  /* 0x00000004ff157424 */ /* 0x000fe200078e00ff */
[----:B------:R-:W-:Y:S01]  /*01b0*/  IADD3 R16, R26, 0x4, RZ ;  /* 0x000000041a107810 */ /* 0x000fe20007ffe0ff */
[----:B------:R-:W-:Y:S01]  /*01c0*/  CS2R R14, SRZ ;  /* 0x00000000000e7805 */ /* 0x000fe2000001ff00 */
[----:B------:R-:W-:Y:S01]  /*01d0*/  LOP3.LUT R32, R12, 0x10, RZ, 0xc0, !PT ;  /* 0x000000100c207812 */ /* 0x000fe200078ec0ff */
[----:B0-----:R-:W-:Y:S01]  /*01e0*/  CS2R R10, SRZ ;  /* 0x00000000000a7805 */ /* 0x001fe2000001ff00 */
[----:B------:R-:W-:Y:S01]  /*01f0*/  LOP3.LUT R37, R37, 0x3ff0, RZ, 0xc0, !PT ;  /* 0x00003ff025257812 */ /* 0x000fe200078ec0ff */
[----:B------:R-:W-:Y:S01]  /*0200*/  CS2R R12, SRZ ;  /* 0x00000000000c7805 */ /* 0x000fe2000001ff00 */
[----:B----4-:R-:W-:Y:S01]  /*0210*/  CS2R R8, SRZ ;  /* 0x0000000000087805 */ /* 0x010fe2000001ff00 */
[----:B-1----:R-:W-:-:S04]  /*0220*/  IMAD.WIDE R2, R26, R21, c[0x0][0x178] ;  /* 0x00005e001a027625 */ /* 0x002fc800078e0215 */
[----:B------:R-:W-:Y:S02]  /*0230*/  IMAD.IADD R32, R32, 0x1, R37 ;  /* 0x0000000120207824 */ /* 0x000fe400078e0225 */
[----:B------:R-:W-:-:S04]  /*0240*/  IMAD.WIDE R16, R16, R21, c[0x0][0x178] ;  /* 0x00005e0010107625 */ /* 0x000fc800078e0215 */
[----:B------:R-:W-:-:S05]  /*0250*/  IMAD.SHL.U32 R18, R29, 0x4, RZ ;  /* 0x000000041d127824 */ /* 0x000fca00078e00ff */
[----:B------:R-:W-:-:S04]  /*0260*/  LOP3.LUT R40, R18, 0xffc, RZ, 0xc0, !PT ;  /* 0x00000ffc12287812 */ /* 0x000fc800078ec0ff */
[C---:B------:R-:W-:Y:S01]  /*0270*/  ISETP.GE.U32.AND P5, PT, R40.reuse, 0xc00, PT ;  /* 0x00000c002800780c */ /* 0x040fe20003fa6070 */
[----:B------:R-:W-:Y:S01]  /*0280*/  CS2R R34, SRZ ;  /* 0x0000000000227805 */ /* 0x000fe2000001ff00 */
[C---:B------:R-:W-:Y:S01]  /*0290*/  IMAD.WIDE.U32 R20, R40.reuse, R21, c[0x0][0x168] ;  /* 0x00005a0028147625 */ /* 0x040fe200078e0015 */
[----:B------:R-:W-:Y:S01]  /*02a0*/  CS2R R22, SRZ ;  /* 0x0000000000167805 */ /* 0x000fe2000001ff00 */
[----:B------:R-:W-:Y:S02]  /*02b0*/  CS2R R24, SRZ ;  /* 0x0000000000187805 */ /* 0x000fe4000001ff00 */
[----:B------:R-:W-:Y:S01]  /*02c0*/  IMAD.WIDE.U32 R18, R40, R27, c[0x0][0x198] ;  /* 0x0000660028127625 */ /* 0x000fe200078e001b */
[----:B--2---:R0:W-:Y:S04]  /*02d0*/  STS.128 [R32], R4 ;  /* 0x0000000420007388 */ /* 0x0041e80000000c00 */
[----:B------:R-:W-:Y:S06]  /*02e0*/  BAR.SYNC.DEFER_BLOCKING 0x0 ;  /* 0x0000000000007b1d */ /* 0x000fec0000010000 */
[----:B------:R1:W2:Y:S04]  /*02f0*/  @P1 LDG.E.EF.128 R12, [R2.64] ;  /* 0x00000004020c1981 */ /* 0x0002a8000c0e1d00 */
[----:B------:R4:W2:Y:S01]  /*0300*/  @P1 LDG.E.EF.128 R8, [R16.64] ;  /* 0x0000000410081981 */ /* 0x0008a2000c0e1d00 */
[----:B0-----:R-:W-:Y:S01]  /*0310*/  CS2R R4, SRZ ;  /* 0x0000000000047805 */ /* 0x001fe2000001ff00 */
[----:B------:R-:W-:-:S02]  /*0320*/  CS2R R6, SRZ ;  /* 0x0000000000067805 */ /* 0x000fc4000001ff00 */
[----:B------:R0:W2:Y:S01]  /*0330*/  @!P5 LDG.E.EL.64 R24, [R18.64] ;  /* 0x000000041218d981 */ /* 0x0000a2000c2e1b00 */
[----:B-1----:R-:W-:-:S03]  /*0340*/  IMAD.WIDE.U32 R2, R40, R27, c[0x0][0x170] ;  /* 0x00005c0028027625 */ /* 0x002fc600078e001b */
[----:B------:R-:W2:Y:S04]  /*0350*/  @!P5 LDG.E.EL.128 R4, [R20.64+0x6000] ;  /* 0x006000041404d981 */ /* 0x000ea8000c2e1d00 */
[----:B------:R-:W2:Y:S01]  /*0360*/  @!P5 LDG.E.EL.64 R34, [R2.64+0x3000] ;  /* 0x003000040222d981 */ /* 0x000ea2000c2e1b00 */
[----:B----4-:R-:W-:-:S05]  /*0370*/  IMAD.WIDE.U32 R16, R40, R27, c[0x0][0x190] ;  /* 0x0000640028107625 */ /* 0x010fca00078e001b */
[----:B------:R1:W4:Y:S01]  /*0380*/  @!P5 LDG.E.EL.64 R22, [R16.64] ;  /* 0x000000041016d981 */ /* 0x000322000c2e1b00 */
[----:B---3--:R-:W-:-:S05]  /*0390*/  IMAD.U32 R38, R36, 0x10000, RZ ;  /* 0x0001000024267824 */ /* 0x008fca00078e00ff */
[----:B------:R-:W-:-:S04]  /*03a0*/  FSETP.GE.AND P0, PT, R38, RZ, PT ;  /* 0x000000ff2600720b */ /* 0x000fc80003f06000 */
[----:B------:R-:W-:Y:S01]  /*03b0*/  SEL R36, R36, RZ, !P0 ;  /* 0x000000ff24247207 */ /* 0x000fe20004000000 */
[----:B-----5:R-:W-:-:S04]  /*03c0*/  IMAD.U32 R38, R0, 0x10000, RZ ;  /* 0x0001000000267824 */ /* 0x020fc800078e00ff */
[----:B------:R-:W-:Y:S01]  /*03d0*/  IMAD.U32 R36, R36, 0x10000, RZ ;  /* 0x0001000024247824 */ /* 0x000fe200078e00ff */
[----:B------:R-:W-:-:S03]  /*03e0*/  FSETP.GTU.AND P0, PT, R38, RZ, PT ;  /* 0x000000ff2600720b */ /* 0x000fc60003f0c000 */
[----:B------:R-:W-:Y:S01]  /*03f0*/  FADD R36, RZ, -R36 ;  /* 0x80000024ff247221 */ /* 0x000fe20000000000 */
[----:B------:R-:W-:-:S04]  /*0400*/  SEL R0, R0, RZ, P0 ;  /* 0x000000ff00007207 */ /* 0x000fc80000000000 */
[----:B------:R-:W-:Y:S01]  /*0410*/  FSETP.NAN.AND P2, PT, R36, R36, PT ;  /* 0x000000242400720b */ /* 0x000fe20003f48000 */
[----:B-1----:R-:W-:-:S05]  /*0420*/  IMAD.U32 R17, R0, 0x10000, RZ ;  /* 0x0001000000117824 */ /* 0x002fca00078e00ff */
[----:B------:R-:W-:-:S07]  /*0430*/  FSETP.GT.AND P0, PT, R36, R17, PT ;  /* 0x000000112400720b */ /* 0x000fce0003f04000 */
[----:B------:R-:W-:-:S05]  /*0440*/  @!P2 FSEL R36, R36, R17, P0 ;  /* 0x000000112424a208 */ /* 0x000fca0000000000 */
[----:B0-----:R-:W-:-:S05]  /*0450*/  FMUL R19, R36, 0.0078740157186985015869 ;  /* 0x3c01020424137820 */ /* 0x001fca0000400000 */
[C---:B------:R-:W-:Y:S02]  /*0460*/  FSETP.GT.AND P0, PT, R19.reuse, 9.9999997473787516356e-06, PT ;  /* 0x3727c5ac1300780b */ /* 0x040fe40003f04000 */
[----:B------:R-:W-:Y:S01]  /*0470*/  FSETP.NAN.AND P2, PT, R19, R19, PT ;  /* 0x000000131300720b */ /* 0x000fe20003f48000 */
[----:B------:R-:W-:-:S05]  /*0480*/  IMAD.SHL.U32 R40, R40, 0x2, RZ ;  /* 0x0000000228287824 */ /* 0x000fca00078e00ff */
[----:B------:R-:W0:Y:S05]  /*0490*/  LDS.64 R38, [R40] ;  /* 0x0000000028267984 */ /* 0x000e2a0000000a00 */
[----:B------:R-:W-:Y:S02]  /*04a0*/  @!P0 FSEL R19, R19, 9.9999997473787516356e-06, P2 ;  /* 0x3727c5ac13138808 */ /* 0x000fe40001000000 */
[----:B------:R-:W-:-:S04]  /*04b0*/  ISETP.LT.AND P4, PT, R28, 0x200, !P5 ;  /* 0x000002001c00780c */ /* 0x000fc80006f81270 */
[----:B------:R-:W-:Y:S01]  /*04c0*/  FSEL R43, RZ, 2, !P4 ;  /* 0x40000000ff2b7808 */ /* 0x000fe20006000000 */
[----:B------:R-:W-:-:S03]  /*04d0*/  IMAD.IADD R46, R40, 0x1, R40 ;  /* 0x00000001282e7824 */ /* 0x000fc600078e0228 */
[----:B------:R-:W-:Y:S02]  /*04e0*/  FSETP.GEU.AND P0, PT, R43, 1.175494350822287508e-38, PT ;  /* 0x008000002b00780b */ /* 0x000fe40003f0e000 */
[----:B------:R-:W-:-:S04]  /*04f0*/  FSEL R44, RZ, 3, !P4 ;  /* 0x40400000ff2c7808 */ /* 0x000fc80006000000 */
[C---:B------:R-:W-:Y:S01]  /*0500*/  FSETP.GEU.AND P2, PT, R44.reuse, 1.175494350822287508e-38, PT ;  /* 0x008000002c00780b */ /* 0x040fe20003f4e000 */
[----:B------:R-:W-:-:S05]  /*0510*/  FMUL R47, R44, 16777216 ;  /* 0x4b8000002c2f7820 */ /* 0x000fca0000400000 */
[----:B------:R-:W-:-:S06]  /*0520*/  FSEL R47, R47, R44, !P2 ;  /* 0x0000002c2f2f7208 */ /* 0x000fcc0005000000 */
[----:B------:R-:W-:Y:S01]  /*0530*/  MUFU.RCP R47, R47 ;  /* 0x0000002f002f7308 */ /* 0x000fe20000001000 */
[C---:B0-----:R-:W-:Y:S01]  /*0540*/  IMAD.U32 R48, R39.reuse, 0x10000, RZ ;  /* 0x0001000027307824 */ /* 0x041fe200078e00ff */
[----:B------:R-:W-:Y:S02]  /*0550*/  PRMT R39, R39, 0x7632, R39 ;  /* 0x0000763227277816 */ /* 0x000fe40000000027 */
[----:B--2---:R-:W-:Y:S02]  /*0560*/  I2FP.F32.S32 R16, R15 ;  /* 0x0000000f00107245 */ /* 0x004fe40000201400 */
[----:B------:R-:W-:Y:S02]  /*0570*/  I2FP.F32.S32 R12, R12 ;  /* 0x0000000c000c7245 */ /* 0x000fe40000201400 */
[----:B------:R-:W-:Y:S02]  /*0580*/  I2FP.F32.S32 R18, R9 ;  /* 0x0000000900127245 */ /* 0x000fe40000201400 */
[----:B------:R-:W-:-:S02]  /*0590*/  I2FP.F32.S32 R0, R13 ;  /* 0x0000000d00007245 */ /* 0x000fc40000201400 */
[----:B------:R-:W-:Y:S02]  /*05a0*/  I2FP.F32.S32 R14, R14 ;  /* 0x0000000e000e7245 */ /* 0x000fe40000201400 */
[----:B------:R-:W-:Y:S02]  /*05b0*/  I2FP.F32.S32 R8, R8 ;  /* 0x0000000800087245 */ /* 0x000fe40000201400 */
[----:B------:R-:W-:Y:S02]  /*05c0*/  I2FP.F32.S32 R10, R10 ;  /* 0x0000000a000a7245 */ /* 0x000fe40000201400 */
[----:B------:R-:W-:Y:S01]  /*05d0*/  I2FP.F32.S32 R36, R11 ;  /* 0x0000000b00247245 */ /* 0x000fe20000201400 */
[C---:B------:R-:W-:Y:S01]  /*05e0*/  FMUL R15, R19.reuse, R16 ;  /* 0x00000010130f7220 */ /* 0x040fe20000400000 */
[C---:B------:R-:W-:Y:S01]  /*05f0*/  FMUL R17, R19.reuse, R18 ;  /* 0x0000001213117220 */ /* 0x040fe20000400000 */
[C---:B------:R-:W-:Y:S01]  /*0600*/  FMUL R12, R19.reuse, R12 ;  /* 0x0000000c130c7220 */ /* 0x040fe20000400000 */
[C---:B------:R-:W-:Y:S01]  /*0610*/  FMUL R13, R19.reuse, R0 ;  /* 0x00000000130d7220 */ /* 0x040fe20000400000 */
[C---:B------:R-:W-:Y:S01]  /*0620*/  FMUL R14, R19.reuse, R14 ;  /* 0x0000000e130e7220 */ /* 0x040fe20000400000 */
[C---:B------:R-:W-:Y:S01]  /*0630*/  FMUL R16, R19.reuse, R8 ;  /* 0x0000000813107220 */ /* 0x040fe20000400000 */
[C---:B------:R-:W-:Y:S01]  /*0640*/  FMUL R18, R19.reuse, R10 ;  /* 0x0000000a13127220 */ /* 0x040fe20000400000 */
[----:B------:R-:W-:Y:S01]  /*0650*/  FMUL R19, R19, R36 ;  /* 0x0000002413137220 */ /* 0x000fe20000400000 */
[----:B------:R-:W-:-:S02]  /*0660*/  IMAD.IADD R0, R37, 0x1, R32 ;  /* 0x0000000125007824 */ /* 0x000fc400078e0220 */
[----:B------:R-:W-:Y:S04]  /*0670*/  LDS.64 R36, [R40+0x2010] ;  /* 0x0020100028247984 */ /* 0x000fe80000000a00 */
[----:B------:R-:W-:Y:S01]  /*0680*/  BAR.SYNC.DEFER_BLOCKING 0x0 ;  /* 0x0000000000007b1d */ /* 0x000fe20000010000 */
[----:B------:R-:W-:-:S05]  /*0690*/  FMUL R8, R43, 16777216 ;  /* 0x4b8000002b087820 */ /* 0x000fca0000400000 */
[----:B------:R0:W-:Y:S04]  /*06a0*/  STS.128 [R0], R12 ;  /* 0x0000000c00007388 */ /* 0x0001e80000000c00 */
[----:B------:R1:W-:Y:S01]  /*06b0*/  STS.128 [R0+0x10], R16 ;  /* 0x0000101000007388 */ /* 0x0003e20000000c00 */
[----:B------:R-:W-:-:S03]  /*06c0*/  FSEL R45, R8, R43, !P0 ;  /* 0x0000002b082d7208 */ /* 0x000fc60004000000 */
[----:B------:R-:W-:Y:S06]  /*06d0*/  BAR.SYNC.DEFER_BLOCKING 0x0 ;  /* 0x0000000000007b1d */ /* 0x000fec0000010000 */
[----:B------:R-:W2:Y:S01]  /*06e0*/  MUFU.RCP R45, R45 ;  /* 0x0000002d002d7308 */ /* 0x000ea20000001000 */
[----:B0-----:R-:W-:-:S05]  /*06f0*/  FSEL R12, RZ, 1, !P4 ;  /* 0x3f800000ff0c7808 */ /* 0x001fca0006000000 */
[----:B-1----:R-:W-:Y:S01]  /*0700*/  FMUL R17, R12, 16777216 ;  /* 0x4b8000000c117820 */ /* 0x002fe20000400000 */
[----:B------:R-:W0:Y:S01]  /*0710*/  LDS.128 R8, [R46] ;  /* 0x000000002e087984 */ /* 0x000e220000000c00 */
[----:B------:R-:W-:-:S03]  /*0720*/  PRMT R0, R35, 0x7632, R0 ;  /* 0x0000763223007816 */ /* 0x000fc60000000000 */
[----:B------:R-:W-:Y:S01]  /*0730*/  FSEL R14, R17, R12, !P0 ;  /* 0x0000000c110e7208 */ /* 0x000fe20004000000 */
[C---:B------:R-:W-:Y:S01]  /*0740*/  IMAD.U32 R15, R34.reuse, 0x10000, RZ ;  /* 0x00010000220f7824 */ /* 0x040fe200078e00ff */
[----:B------:R-:W-:Y:S01]  /*0750*/  PRMT R34, R34, 0x7632, R34 ;  /* 0x0000763222227816 */ /* 0x000fe20000000022 */
[----:B------:R-:W-:Y:S02]  /*0760*/  IMAD.U32 R16, R0, 0x10000, RZ ;  /* 0x0001000000107824 */ /* 0x000fe400078e00ff */
[----:B--2---:R-:W-:Y:S01]  /*0770*/  FMUL R0, R45, R14 ;  /* 0x0000000e2d007220 */ /* 0x004fe20000400000 */
[--C-:B------:R-:W-:Y:S01]  /*0780*/  FADD R14, R15, R4.reuse ;  /* 0x000000040f0e7221 */ /* 0x100fe20000000000 */
[----:B------:R-:W-:Y:S01]  /*0790*/  PRMT R4, R38, 0x7632, R4 ;  /* 0x0000763226047816 */ /* 0x000fe20000000004 */
[----:B------:R-:W-:Y:S02]  /*07a0*/  IMAD.U32 R13, R35, 0x10000, RZ ;  /* 0x00010000230d7824 */ /* 0x000fe400078e00ff */
[----:B------:R-:W-:Y:S01]  /*07b0*/  IMAD.U32 R34, R34, 0x10000, RZ ;  /* 0x0001000022227824 */ /* 0x000fe200078e00ff */
[----:B------:R-:W-:Y:S01]  /*07c0*/  FADD R15, R16, R7 ;  /* 0x00000007100f7221 */ /* 0x000fe20000000000 */
[----:B------:R-:W-:Y:S01]  /*07d0*/  FADD R13, R13, R6 ;  /* 0x000000060d0d7221 */ /* 0x000fe20000000000 */
[----:B------:R-:W-:Y:S01]  /*07e0*/  IMAD.U32 R49, R4, 0x10000, RZ ;  /* 0x0001000004317824 */ /* 0x000fe200078e00ff */
[----:B------:R-:W-:-:S02]  /*07f0*/  FADD R34, R34, R5 ;  /* 0x0000000522227221 */ /* 0x000fc40000000000 */
[----:B------:R1:W2:Y:S01]  /*0800*/  LDS.128 R4, [R46+0x4010] ;  /* 0x004010002e047984 */ /* 0x0002a20000000c00 */
[----:B------:R-:W-:Y:S01]  /*0810*/  FSEL R18, R17, R12, !P2 ;  /* 0x0000000c11127208 */ /* 0x000fe20005000000 */
[C---:B----4-:R-:W-:Y:S01]  /*0820*/  IMAD.U32 R35, R22.reuse, 0x10000, RZ ;  /* 0x0001000016237824 */ /* 0x050fe200078e00ff */
[----:B------:R-:W-:Y:S02]  /*0830*/  PRMT R19, R22, 0x7632, R19 ;  /* 0x0000763216137816 */ /* 0x000fe40000000013 */
[C---:B------:R-:W-:Y:S01]  /*0840*/  PRMT R22, R24.reuse, 0x7632, R22 ;  /* 0x0000763218167816 */ /* 0x040fe20000000016 */
[----:B------:R-:W-:Y:S01]  /*0850*/  IMAD.U32 R24, R24, 0x10000, RZ ;  /* 0x0001000018187824 */ /* 0x000fe200078e00ff */
[----:B------:R-:W-:Y:S01]  /*0860*/  FMUL R18, R47, R18 ;  /* 0x000000122f127220 */ /* 0x000fe20000400000 */
[----:B------:R-:W-:Y:S02]  /*0870*/  IMAD.U32 R47, R38, 0x10000, RZ ;  /* 0x00010000262f7824 */ /* 0x000fe400078e00ff */
[----:B------:R-:W-:-:S02]  /*0880*/  IMAD.U32 R38, R23, 0x10000, RZ ;  /* 0x0001000017267824 */ /* 0x000fc400078e00ff */
[----:B------:R-:W-:Y:S01]  /*0890*/  IMAD.U32 R19, R19, 0x10000, RZ ;  /* 0x0001000013137824 */ /* 0x000fe200078e00ff */
[----:B0-----:R-:W-:Y:S01]  /*08a0*/  FFMA R45, R35, R8, R24 ;  /* 0x00000008232d7223 */ /* 0x001fe20000000018 */
[----:B------:R-:W-:-:S03]  /*08b0*/  FSEL R8, RZ, 4, !P4 ;  /* 0x40800000ff087808 */ /* 0x000fc60006000000 */
[--C-:B------:R-:W-:Y:S01]  /*08c0*/  FFMA R16, R14, R45, R47.reuse ;  /* 0x0000002d0e107223 */ /* 0x100fe2000000002f */
[----:B------:R-:W-:Y:S01]  /*08d0*/  PRMT R47, R23, 0x7632, R47 ;  /* 0x00007632172f7816 */ /* 0x000fe2000000002f */
[C---:B------:R-:W-:Y:S01]  /*08e0*/  FMUL R23, R8.reuse, 16777216 ;  /* 0x4b80000008177820 */ /* 0x040fe20000400000 */
[----:B------:R-:W-:Y:S01]  /*08f0*/  BAR.SYNC.DEFER_BLOCKING 0x0 ;  /* 0x0000000000007b1d */ /* 0x000fe20000010000 */
[----:B------:R-:W-:Y:S01]  /*0900*/  FSETP.GEU.AND P2, PT, R8, 1.175494350822287508e-38, PT ;  /* 0x008000000800780b */ /* 0x000fe20003f4e000 */
[----:B------:R-:W-:-:S03]  /*0910*/  IMAD.U32 R22, R22, 0x10000, RZ ;  /* 0x0001000016167824 */ /* 0x000fc600078e00ff */
[----:B------:R-:W-:Y:S01]  /*0920*/  FSEL R50, R23, R8, !P2 ;  /* 0x0000000817327208 */ /* 0x000fe20005000000 */
[----:B------:R-:W-:Y:S01]  /*0930*/  FFMA R9, R19, R9, R22 ;  /* 0x0000000913097223 */ /* 0x000fe20000000016 */
[----:B------:R-:W0:Y:S01]  /*0940*/  SHFL.BFLY PT, R23, R8, 0x10, 0x1f ;  /* 0x0e001f0008177f89 */ /* 0x000e2200000e0000 */
[C---:B------:R-:W-:Y:S02]  /*0950*/  IMAD.U32 R45, R25.reuse, 0x10000, RZ ;  /* 0x00010000192d7824 */ /* 0x040fe400078e00ff */
[----:B------:R-:W-:Y:S01]  /*0960*/  FFMA R9, R34, R9, R49 ;  /* 0x0000000922097223 */ /* 0x000fe20000000031 */
[----:B------:R-:W-:Y:S01]  /*0970*/  PRMT R25, R25, 0x7632, R25 ;  /* 0x0000763219197816 */ /* 0x000fe20000000019 */
[----:B------:R-:W-:Y:S01]  /*0980*/  FFMA R10, R38, R10, R45 ;  /* 0x0000000a260a7223 */ /* 0x000fe2000000002d */
[----:B-1----:R-:W-:Y:S01]  /*0990*/  IMAD.U32 R46, R47, 0x10000, RZ ;  /* 0x000100002f2e7824 */ /* 0x002fe200078e00ff */
[----:B------:R-:W-:Y:S01]  /*09a0*/  FSETP.NEU.AND P0, PT, R43, RZ, PT ;  /* 0x000000ff2b00720b */ /* 0x000fe20003f0d000 */
[----:B------:R1:W3:Y:S01]  /*09b0*/  MUFU.RCP R47, R50 ;  /* 0x00000032002f7308 */ /* 0x0002e20000001000 */
[----:B------:R-:W-:-:S02]  /*09c0*/  FSEL R52, R16, RZ, P4 ;  /* 0x000000ff10347208 */ /* 0x000fc40002000000 */
[----:B------:R-:W-:Y:S01]  /*09d0*/  FSEL R51, R9, RZ, P4 ;  /* 0x000000ff09337208 */ /* 0x000fe20002000000 */
[----:B------:R-:W-:Y:S01]  /*09e0*/  IMAD.U32 R25, R25, 0x10000, RZ ;  /* 0x0001000019197824 */ /* 0x000fe200078e00ff */
[----:B------:R-:W-:Y:S01]  /*09f0*/  FFMA R10, R13, R10, R48 ;  /* 0x0000000a0d0a7223 */ /* 0x000fe20000000030 */
[----:B------:R-:W-:Y:S01]  /*0a00*/  FSEL R0, R0, RZ, P0 ;  /* 0x000000ff00007208 */ /* 0x000fe20000000000 */
[----:B--2---:R-:W-:Y:S01]  /*0a10*/  FFMA R35, R35, R4, R24 ;  /* 0x0000000423237223 */ /* 0x004fe20000000018 */
[----:B------:R-:W-:Y:S01]  /*0a20*/  FADD R51, -R52, R51 ;  /* 0x0000003334337221 */ /* 0x000fe20000000100 */
[----:B------:R-:W-:Y:S01]  /*0a30*/  FFMA R5, R19, R5, R22 ;  /* 0x0000000513057223 */ /* 0x000fe20000000016 */
[----:B------:R-:W-:Y:S01]  /*0a40*/  PRMT R19, R36, 0x7632, R19 ;  /* 0x0000763224137816 */ /* 0x000fe20000000013 */
[----:B------:R-:W-:Y:S01]  /*0a50*/  FFMA R48, R46, R11, R25 ;  /* 0x0000000b2e307223 */ /* 0x000fe20000000019 */
[----:B------:R-:W-:Y:S01]  /*0a60*/  PRMT R4, R37, 0x7632, R4 ;  /* 0x0000763225047816 */ /* 0x000fe20000000004 */
[----:B-1----:R-:W-:Y:S01]  /*0a70*/  IMAD.U32 R50, R39, 0x10000, RZ ;  /* 0x0001000027327824 */ /* 0x002fe200078e00ff */
[----:B------:R-:W-:Y:S01]  /*0a80*/  FSEL R54, R10, RZ, P4 ;  /* 0x000000ff0a367208 */ /* 0x000fe20002000000 */
[----:B------:R-:W-:Y:S01]  /*0a90*/  FFMA R49, R51, R0, R52 ;  /* 0x0000000033317223 */ /* 0x000fe20000000034 */
[----:B------:R-:W-:Y:S01]  /*0aa0*/  FSETP.NEU.AND P0, PT, R44, RZ, PT ;  /* 0x000000ff2c00720b */ /* 0x000fe20003f0d000 */
[----:B------:R-:W-:Y:S01]  /*0ab0*/  FFMA R38, R38, R6, R45 ;  /* 0x0000000626267223 */ /* 0x000fe2000000002d */
[----:B------:R-:W-:Y:S01]  /*0ac0*/  FFMA R7, R46, R7, R25 ;  /* 0x000000072e077223 */ /* 0x000fe20000000019 */
[----:B------:R-:W-:Y:S01]  /*0ad0*/  IMAD.U32 R6, R37, 0x10000, RZ ;  /* 0x0001000025067824 */ /* 0x000fe200078e00ff */
[----:B------:R-:W-:Y:S01]  /*0ae0*/  FSEL R56, R17, R12, !P2 ;  /* 0x0000000c11387208 */ /* 0x000fe20005000000 */
[----:B------:R-:W-:Y:S01]  /*0af0*/  FFMA R11, R15, R48, R50 ;  /* 0x000000300f0b7223 */ /* 0x000fe20000000032 */
[----:B------:R-:W-:Y:S01]  /*0b00*/  IMAD.U32 R25, R19, 0x10000, RZ ;  /* 0x0001000013197824 */ /* 0x000fe200078e00ff */
[----:B------:R-:W-:Y:S01]  /*0b10*/  FSEL R18, R18, RZ, P0 ;  /* 0x000000ff12127208 */ /* 0x000fe20000000000 */
[----:B------:R-:W-:Y:S01]  /*0b20*/  IMAD.U32 R22, R4, 0x10000, RZ ;  /* 0x0001000004167824 */ /* 0x000fe200078e00ff */
[----:B------:R-:W-:Y:S01]  /*0b30*/  FADD R52, R54, -R49 ;  /* 0x8000003136347221 */ /* 0x000fe20000000000 */
[----:B------:R-:W-:Y:S01]  /*0b40*/  IMAD.U32 R19, R36, 0x10000, RZ ;  /* 0x0001000024137824 */ /* 0x000fe200078e00ff */
[----:B0-----:R-:W-:Y:S01]  /*0b50*/  FADD R4, R8, R23 ;  /* 0x0000001708047221 */ /* 0x001fe20000000000 */
[----:B------:R-:W-:Y:S01]  /*0b60*/  FFMA R13, R13, R38, R6 ;  /* 0x000000260d0d7223 */ /* 0x000fe20000000006 */
[----:B------:R-:W-:Y:S01]  /*0b70*/  FFMA R34, R34, R5, R25 ;  /* 0x0000000522227223 */ /* 0x000fe20000000019 */
[----:B------:R-:W-:Y:S01]  /*0b80*/  FFMA R6, R15, R7, R22 ;  /* 0x000000070f067223 */ /* 0x000fe20000000016 */
[----:B---3--:R-:W-:Y:S01]  /*0b90*/  FMUL R17, R47, R56 ;  /* 0x000000382f117220 */ /* 0x008fe20000400000 */
[----:B------:R-:W-:Y:S01]  /*0ba0*/  FFMA R5, R14, R35, R19 ;  /* 0x000000230e057223 */ /* 0x000fe20000000013 */
[----:B------:R-:W-:Y:S01]  /*0bb0*/  FSEL R22, R11, RZ, P4 ;  /* 0x000000ff0b167208 */ /* 0x000fe20002000000 */
[----:B------:R-:W-:Y:S01]  /*0bc0*/  FMUL R51, R51, R51 ;  /* 0x0000003333337220 */ /* 0x000fe20000400000 */
[----:B------:R-:W-:Y:S01]  /*0bd0*/  FFMA R47, R52, R18, R49 ;  /* 0x00000012342f7223 */ /* 0x000fe20000000031 */
[C---:B------:R-:W-:Y:S01]  /*0be0*/  FMUL R7, R4.reuse, 0.25 ;  /* 0x3e80000004077820 */ /* 0x040fe20000400000 */
[----:B------:R-:W-:Y:S01]  /*0bf0*/  FSETP.GT.AND P0, PT, |R4|, 8.50705917302346158658e+37, PT ;  /* 0x7e8000000400780b */ /* 0x000fe20003f04200 */
[----:B------:R-:W-:Y:S01]  /*0c00*/  FMUL R51, R12, R51 ;  /* 0x000000330c337220 */ /* 0x000fe20000400000 */
[----:B------:R-:W-:Y:S01]  /*0c10*/  FMUL R54, R52, R52 ;  /* 0x0000003434367220 */ /* 0x000fe20000400000 */
[----:B------:R-:W-:Y:S01]  /*0c20*/  FSETP.NEU.AND P2, PT, R8, RZ, PT ;  /* 0x000000ff0800720b */ /* 0x000fe20003f4d000 */
[----:B------:R-:W-:Y:S01]  /*0c30*/  FADD R22, R22, -R47 ;  /* 0x8000002f16167221 */ /* 0x000fe20000000000 */
[----:B------:R-:W-:-:S02]  /*0c40*/  FSEL R19, R5, RZ, P4 ;  /* 0x000000ff05137208 */ /* 0x000fc40002000000 */
[----:B------:R-:W-:Y:S02]  /*0c50*/  FSEL R24, R34, RZ, P4 ;  /* 0x000000ff22187208 */ /* 0x000fe40002000000 */
[----:B------:R-:W-:Y:S02]  /*0c60*/  FSETP.GEU.AND P3, PT, |R4|, 1.175494350822287508e-38, PT ;  /* 0x008000000400780b */ /* 0x000fe40003f6e200 */
[----:B------:R-:W-:Y:S01]  /*0c70*/  FSEL R25, R7, R4, P0 ;  /* 0x0000000407197208 */ /* 0x000fe20000000000 */
[----:B------:R-:W-:Y:S01]  /*0c80*/  FFMA R39, R0, R51, RZ ;  /* 0x0000003300277223 */ /* 0x000fe200000000ff */
[----:B------:R-:W0:Y:S01]  /*0c90*/  SHFL.BFLY PT, R7, R4, 0x8, 0x1f ;  /* 0x0d001f0004077f89 */ /* 0x000e2200000e0000 */
[----:B------:R-:W-:Y:S01]  /*0ca0*/  FMUL R54, R43, R54 ;  /* 0x000000362b367220 */ /* 0x000fe20000400000 */
[----:B------:R-:W-:Y:S01]  /*0cb0*/  FMUL R15, R22, R22 ;  /* 0x00000016160f7220 */ /* 0x000fe20000400000 */
[----:B------:R-:W-:Y:S01]  /*0cc0*/  FSEL R14, R17, RZ, P2 ;  /* 0x000000ff110e7208 */ /* 0x000fe20001000000 */
[----:B------:R-:W-:Y:S01]  /*0cd0*/  FADD R17, -R19, R24 ;  /* 0x0000001813117221 */ /* 0x000fe20000000100 */
[----:B------:R-:W-:Y:S01]  /*0ce0*/  FFMA R39, R18, R54, R39 ;  /* 0x0000003612277223 */ /* 0x000fe20000000027 */
[----:B------:R-:W-:Y:S01]  /*0cf0*/  FMUL R15, R44, R15 ;  /* 0x0000000f2c0f7220 */ /* 0x000fe20000400000 */
[----:B------:R-:W-:Y:S01]  /*0d00*/  FSEL R24, R13, RZ, P4 ;  /* 0x000000ff0d187208 */ /* 0x000fe20002000000 */
[----:B------:R-:W-:-:S02]  /*0d10*/  FFMA R19, R0, R17, R19 ;  /* 0x0000001100137223 */ /* 0x000fc40000000013 */
[----:B------:R-:W-:Y:S01]  /*0d20*/  FFMA R39, R14, R15, R39 ;  /* 0x0000000f0e277223 */ /* 0x000fe20000000027 */
[----:B------:R-:W-:Y:S01]  /*0d30*/  @!P3 FMUL R25, R25, 16777216 ;  /* 0x4b8000001919b820 */ /* 0x000fe20000400000 */
[----:B------:R-:W-:Y:S01]  /*0d40*/  FADD R15, R24, -R19 ;  /* 0x80000013180f7221 */ /* 0x000fe20000000000 */
[----:B------:R-:W-:Y:S01]  /*0d50*/  FFMA R47, R22, R14, R47 ;  /* 0x0000000e162f7223 */ /* 0x000fe2000000002f */
[----:B------:R-:W-:Y:S01]  /*0d60*/  FMUL R17, R17, R17 ;  /* 0x0000001111117220 */ /* 0x000fe20000400000 */
[----:B------:R-:W-:Y:S01]  /*0d70*/  FSEL R24, R6, RZ, P4 ;  /* 0x000000ff06187208 */ /* 0x000fe20002000000 */
[----:B------:R-:W-:Y:S01]  /*0d80*/  FFMA R19, R18, R15, R19 ;  /* 0x0000000f12137223 */ /* 0x000fe20000000013 */
[----:B------:R1:W2:Y:S01]  /*0d90*/  MUFU.RCP R36, R25 ;  /* 0x0000001900247308 */ /* 0x0002a20000001000 */
[----:B------:R-:W3:Y:S01]  /*0da0*/  SHFL.BFLY PT, R22, R47, 0x10, 0x1f ;  /* 0x0e001f002f167f89 */ /* 0x000ee200000e0000 */
[----:B------:R-:W-:Y:S01]  /*0db0*/  FMUL R17, R12, R17 ;  /* 0x000000110c117220 */ /* 0x000fe20000400000 */
[----:B------:R-:W-:Y:S01]  /*0dc0*/  FMUL R12, R15, R15 ;  /* 0x0000000f0f0c7220 */ /* 0x000fe20000400000 */
[----:B------:R-:W-:-:S02]  /*0dd0*/  FADD R15, R24, -R19 ;  /* 0x80000013180f7221 */ /* 0x000fc40000000000 */
[----:B------:R-:W4:Y:S01]  /*0de0*/  SHFL.BFLY PT, R24, R39, 0x10, 0x1f ;  /* 0x0e001f0027187f89 */ /* 0x000f2200000e0000 */
[----:B------:R-:W-:Y:S01]  /*0df0*/  FMUL R12, R43, R12 ;  /* 0x0000000c2b0c7220 */ /* 0x000fe20000400000 */
[----:B------:R-:W-:Y:S01]  /*0e00*/  FFMA R17, R0, R17, RZ ;  /* 0x0000001100117223 */ /* 0x000fe200000000ff */
[----:B------:R-:W-:Y:S01]  /*0e10*/  @P0 FMUL R23, R23, 0.25 ;  /* 0x3e80000017170820 */ /* 0x000fe20000400000 */
[-C--:B------:R-:W-:Y:S01]  /*0e20*/  FFMA R19, R14, R15.reuse, R19 ;  /* 0x0000000f0e137223 */ /* 0x080fe20000000013 */
[----:B0-----:R-:W-:Y:S01]  /*0e30*/  FADD R0, R4, R7 ;  /* 0x0000000704007221 */ /* 0x001fe20000000000 */
[----:B------:R-:W-:Y:S01]  /*0e40*/  FFMA R17, R18, R12, R17 ;  /* 0x0000000c12117223 */ /* 0x000fe20000000011 */
[----:B------:R-:W-:Y:S01]  /*0e50*/  @!P3 FMUL R23, R23, 16777216 ;  /* 0x4b8000001717b820 */ /* 0x000fe20000400000 */
[----:B-1----:R-:W-:Y:S01]  /*0e60*/  FMUL R25, R15, R15 ;  /* 0x0000000f0f197220 */ /* 0x002fe20000400000 */
[----:B------:R-:W0:Y:S01]  /*0e70*/  SHFL.BFLY PT, R12, R19, 0x10, 0x1f ;  /* 0x0e001f00130c7f89 */ /* 0x000e2200000e0000 */
[----:B------:R-:W-:Y:S01]  /*0e80*/  FSETP.GEU.AND P3, PT, |R0|, 1.175494350822287508e-38, PT ;  /* 0x008000000000780b */ /* 0x000fe20003f6e200 */
[----:B--2---:R-:W-:-:S02]  /*0e90*/  FMUL R36, R36, R23 ;  /* 0x0000001724247220 */ /* 0x004fc40000400000 */
[----:B------:R-:W1:Y:S01]  /*0ea0*/  SHFL.BFLY PT, R15, R0, 0x4, 0x1f ;  /* 0x0c801f00000f7f89 */ /* 0x000e6200000e0000 */
[C---:B------:R-:W-:Y:S01]  /*0eb0*/  FMUL R23, R0.reuse, 0.25 ;  /* 0x3e80000000177820 */ /* 0x040fe20000400000 */
[----:B------:R-:W-:Y:S01]  /*0ec0*/  FSETP.GT.AND P0, PT, |R0|, 8.50705917302346158658e+37, PT ;  /* 0x7e8000000000780b */ /* 0x000fe20003f04200 */
[----:B------:R-:W-:Y:S01]  /*0ed0*/  FMUL R44, R44, R25 ;  /* 0x000000192c2c7220 */ /* 0x000fe20000400000 */
[----:B------:R-:W-:Y:S02]  /*0ee0*/  FSETP.NEU.AND P2, PT, R4, RZ, PT ;  /* 0x000000ff0400720b */ /* 0x000fe40003f4d000 */
[----:B------:R-:W-:Y:S01]  /*0ef0*/  FSEL R18, R23, R0, P0 ;  /* 0x0000000017127208 */ /* 0x000fe20000000000 */
[----:B------:R-:W-:Y:S01]  /*0f00*/  FFMA R17, R14, R44, R17 ;  /* 0x0000002c0e117223 */ /* 0x000fe20000000011 */
[----:B---3--:R-:W-:Y:S01]  /*0f10*/  FADD R22, -R47, R22 ;  /* 0x000000162f167221 */ /* 0x008fe20000000100 */
[----:B------:R-:W-:Y:S02]  /*0f20*/  FSEL R36, R36, RZ, P2 ;  /* 0x000000ff24247208 */ /* 0x000fe40001000000 */
[----:B------:R-:W-:Y:S01]  /*0f30*/  @!P3 FMUL R18, R18, 16777216 ;  /* 0x4b8000001212b820 */ /* 0x000fe20000400000 */
[----:B----4-:R-:W-:Y:S01]  /*0f40*/  FADD R39, R39, R24 ;  /* 0x0000001827277221 */ /* 0x010fe20000000000 */
[C---:B------:R-:W-:Y:S01]  /*0f50*/  FMUL R23, R22.reuse, R22 ;  /* 0x0000001616177220 */ /* 0x040fe20000400000 */
[----:B------:R-:W2:Y:S01]  /*0f60*/  SHFL.BFLY PT, R24, R17, 0x10, 0x1f ;  /* 0x0e001f0011187f89 */ /* 0x000ea200000e0000 */
[----:B------:R-:W-:-:S02]  /*0f70*/  FFMA R22, R22, R36, R47 ;  /* 0x0000002416167223 */ /* 0x000fc4000000002f */
[----:B------:R-:W3:Y:S03]  /*0f80*/  MUFU.RCP R18, R18 ;  /* 0x0000001200127308 */ /* 0x000ee60000001000 */
[----:B------:R-:W4:Y:S01]  /*0f90*/  SHFL.BFLY PT, R25, R22, 0x8, 0x1f ;  /* 0x0d001f0016197f89 */ /* 0x000f2200000e0000 */
[----:B0-----:R-:W-:Y:S01]  /*0fa0*/  FADD R35, -R19, R12 ;  /* 0x0000000c13237221 */ /* 0x001fe20000000100 */
[----:B------:R-:W-:Y:S01]  /*0fb0*/  @P0 FMUL R7, R7, 0.25 ;  /* 0x3e80000007070820 */ /* 0x000fe20000400000 */
[----:B-1----:R-:W-:Y:S01]  /*0fc0*/  FADD R12, R0, R15 ;  /* 0x0000000f000c7221 */ /* 0x002fe20000000000 */
[----:B------:R-:W-:Y:S02]  /*0fd0*/  FMUL R23, R8, R23 ;  /* 0x0000001708177220 */ /* 0x000fe40000400000 */
[----:B------:R-:W-:Y:S01]  /*0fe0*/  @!P3 FMUL R7, R7, 16777216 ;  /* 0x4b8000000707b820 */ /* 0x000fe20000400000 */
[-C--:B------:R-:W-:Y:S01]  /*0ff0*/  FFMA R38, R36, R35.reuse, R19 ;  /* 0x0000002324267223 */ /* 0x080fe20000000013 */
[C---:B------:R-:W-:Y:S01]  /*1000*/  FSETP.GEU.AND P3, PT, |R12|.reuse, 1.175494350822287508e-38, PT ;  /* 0x008000000c00780b */ /* 0x040fe20003f6e200 */
[----:B------:R-:W-:Y:S01]  /*1010*/  FMUL R37, R35, R35 ;  /* 0x0000002323257220 */ /* 0x000fe20000400000 */
[----:B------:R-:W-:Y:S01]  /*1020*/  FMUL R19, R12, 0.25 ;  /* 0x3e8000000c137820 */ /* 0x000fe20000400000 */
[----:B------:R-:W-:Y:S01]  /*1030*/  FFMA R23, R36, R23, R39 ;  /* 0x0000001724177223 */ /* 0x000fe20000000027 */
[----:B------:R-:W-:Y:S01]  /*1040*/  FSETP.GT.AND P0, PT, |R12|, 8.50705917302346158658e+37, PT ;  /* 0x7e8000000c00780b */ /* 0x000fe20003f04200 */
[----:B---3--:R-:W-:Y:S01]  /*1050*/  FMUL R7, R18, R7 ;  /* 0x0000000712077220 */ /* 0x008fe20000400000 */
[----:B------:R-:W-:Y:S01]  /*1060*/  FMUL R37, R8, R37 ;  /* 0x0000002508257220 */ /* 0x000fe20000400000 */
[----:B------:R-:W-:Y:S01]  /*1070*/  FSETP.NEU.AND P2, PT, R0, RZ, PT ;  /* 0x000000ff0000720b */ /* 0x000fe20003f4d000 */
[----:B------:R-:W0:Y:S01]  /*1080*/  SHFL.BFLY PT, R14, R23, 0x8, 0x1f ;  /* 0x0d001f00170e7f89 */ /* 0x000e2200000e0000 */
[----:B------:R-:W-:Y:S01]  /*1090*/  FSEL R8, R19, R12, P0 ;  /* 0x0000000c13087208 */ /* 0x000fe20000000000 */
[----:B--2---:R-:W-:Y:S01]  /*10a0*/  FADD R35, R17, R24 ;  /* 0x0000001811237221 */ /* 0x004fe20000000000 */
[----:B------:R-:W-:Y:S01]  /*10b0*/  FSEL R17, R7, RZ, P2 ;  /* 0x000000ff07117208 */ /* 0x000fe20001000000 */
[----:B------:R-:W1:Y:S02]  /*10c0*/  SHFL.BFLY PT, R39, R38, 0x8, 0x1f ;  /* 0x0d001f0026277f89 */ /* 0x000e6400000e0000 */
[----:B------:R-:W-:-:S02]  /*10d0*/  @!P3 FMUL R8, R8, 16777216 ;  /* 0x4b8000000808b820 */ /* 0x000fc40000400000 */
[----:B------:R-:W2:Y:S01]  /*10e0*/  SHFL.BFLY PT, R7, R12, 0x2, 0x1f ;  /* 0x0c401f000c077f89 */ /* 0x000ea200000e0000 */
[----:B------:R-:W-:Y:S01]  /*10f0*/  FFMA R35, R36, R37, R35 ;  /* 0x0000002524237223 */ /* 0x000fe20000000023 */
[----:B----4-:R-:W-:Y:S02]  /*1100*/  FADD R25, -R22, R25 ;  /* 0x0000001916197221 */ /* 0x010fe40000000100 */
[----:B------:R-:W3:Y:S02]  /*1110*/  MUFU.RCP R8, R8 ;  /* 0x0000000800087308 */ /* 0x000ee40000001000 */
[----:B------:R-:W-:Y:S01]  /*1120*/  FFMA R22, R25, R17, R22 ;  /* 0x0000001119167223 */ /* 0x000fe20000000016 */
[----:B------:R-:W4:Y:S01]  /*1130*/  SHFL.BFLY PT, R18, R35, 0x8, 0x1f ;  /* 0x0d001f0023127f89 */ /* 0x000f2200000e0000 */
[----:B------:R-:W-:-:S03]  /*1140*/  @P0 FMUL R15, R15, 0.25 ;  /* 0x3e8000000f0f0820 */ /* 0x000fc60000400000 */
[----:B------:R-:W5:Y:S01]  /*1150*/  SHFL.BFLY PT, R19, R22, 0x4, 0x1f ;  /* 0x0c801f0016137f89 */ /* 0x000f6200000e0000 */
[----:B------:R-:W-:Y:S01]  /*1160*/  FMUL R25, R25, R25 ;  /* 0x0000001919197220 */ /* 0x000fe20000400000 */
[----:B------:R-:W-:Y:S01]  /*1170*/  @!P3 FMUL R15, R15, 16777216 ;  /* 0x4b8000000f0fb820 */ /* 0x000fe20000400000 */
[----:B0-----:R-:W-:Y:S02]  /*1180*/  FADD R14, R23, R14 ;  /* 0x0000000e170e7221 */ /* 0x001fe40000000000 */
[----:B------:R-:W-:Y:S01]  /*1190*/  FMUL R25, R4, R25 ;  /* 0x0000001904197220 */ /* 0x000fe20000400000 */
[----:B-1----:R-:W-:Y:S01]  /*11a0*/  FADD R39, -R38, R39 ;  /* 0x0000002726277221 */ /* 0x002fe20000000100 */
[----:B---3--:R-:W-:Y:S02]  /*11b0*/  FMUL R15, R8, R15 ;  /* 0x0000000f080f7220 */ /* 0x008fe40000400000 */
[----:B------:R-:W-:Y:S01]  /*11c0*/  FFMA R14, R17, R25, R14 ;  /* 0x00000019110e7223 */ /* 0x000fe2000000000e */
[C---:B--2---:R-:W-:Y:S01]  /*11d0*/  FADD R8, R12.reuse, R7 ;  /* 0x000000070c087221 */ /* 0x044fe20000000000 */
[----:B------:R-:W-:Y:S01]  /*11e0*/  FMUL R25, R39, R39 ;  /* 0x0000002727197220 */ /* 0x000fe20000400000 */
[----:B------:R-:W-:-:S03]  /*11f0*/  FSETP.NEU.AND P0, PT, R12, RZ, PT ;  /* 0x000000ff0c00720b */ /* 0x000fc60003f0d000 */
[----:B------:R-:W-:Y:S01]  /*1200*/  FSETP.GEU.AND P2, PT, |R8|, 1.175494350822287508e-38, PT ;  /* 0x008000000800780b */ /* 0x000fe20003f4e200 */
[----:B------:R-:W-:Y:S01]  /*1210*/  FMUL R25, R4, R25 ;  /* 0x0000001904197220 */ /* 0x000fe20000400000 */
[----:B------:R-:W-:Y:S01]  /*1220*/  FSEL R4, R15, RZ, P0 ;  /* 0x000000ff0f047208 */ /* 0x000fe20000000000 */
[----:B------:R-:W-:Y:S01]  /*1230*/  FFMA R39, R17, R39, R38 ;  /* 0x0000002711277223 */ /* 0x000fe20000000026 */
[----:B----4-:R-:W-:Y:S01]  /*1240*/  FADD R18, R35, R18 ;  /* 0x0000001223127221 */ /* 0x010fe20000000000 */
[C---:B------:R-:W-:Y:S01]  /*1250*/  FMUL R15, R8.reuse, 0.25 ;  /* 0x3e800000080f7820 */ /* 0x040fe20000400000 */
[----:B------:R-:W-:Y:S01]  /*1260*/  FSETP.GT.AND P0, PT, |R8|, 8.50705917302346158658e+37, PT ;  /* 0x7e8000000800780b */ /* 0x000fe20003f04200 */
[----:B------:R-:W0:Y:S01]  /*1270*/  SHFL.BFLY PT, R23, R14, 0x4, 0x1f ;  /* 0x0c801f000e177f89 */ /* 0x000e2200000e0000 */
[----:B------:R-:W-:Y:S01]  /*1280*/  FFMA R25, R17, R25, R18 ;  /* 0x0000001911197223 */ /* 0x000fe20000000012 */
[----:B-----5:R-:W-:Y:S01]  /*1290*/  FADD R19, -R22, R19 ;  /* 0x0000001316137221 */ /* 0x020fe20000000100 */
[----:B------:R-:W-:Y:S01]  /*12a0*/  FSEL R18, R15, R8, P0 ;  /* 0x000000080f127208 */ /* 0x000fe20000000000 */
[----:B------:R-:W1:Y:S02]  /*12b0*/  SHFL.BFLY PT, R24, R39, 0x4, 0x1f ;  /* 0x0c801f0027187f89 */ /* 0x000e6400000e0000 */
[----:B------:R-:W-:-:S02]  /*12c0*/  FFMA R22, R19, R4, R22 ;  /* 0x0000000413167223 */ /* 0x000fc40000000016 */
[----:B------:R-:W-:Y:S01]  /*12d0*/  @!P2 FMUL R18, R18, 16777216 ;  /* 0x4b8000001212a820 */ /* 0x000fe20000400000 */
[----:B------:R-:W2:Y:S04]  /*12e0*/  SHFL.BFLY PT, R36, R25, 0x4, 0x1f ;  /* 0x0c801f0019247f89 */ /* 0x000ea800000e0000 */
[----:B------:R-:W3:Y:S01]  /*12f0*/  SHFL.BFLY PT, R17, R22, 0x2, 0x1f ;  /* 0x0c401f0016117f89 */ /* 0x000ee200000e0000 */
[----:B------:R-:W4:Y:S01]  /*1300*/  MUFU.RCP R18, R18 ;  /* 0x0000001200127308 */ /* 0x000f220000001000 */
[----:B------:R-:W-:Y:S01]  /*1310*/  FMUL R19, R19, R19 ;  /* 0x0000001313137220 */ /* 0x000fe20000400000 */
[----:B------:R-:W-:-:S03]  /*1320*/  @P0 FMUL R7, R7, 0.25 ;  /* 0x3e80000007070820 */ /* 0x000fc60000400000 */
[----:B------:R-:W-:Y:S01]  /*1330*/  FMUL R19, R0, R19 ;  /* 0x0000001300137220 */ /* 0x000fe20000400000 */
[----:B------:R-:W-:Y:S01]  /*1340*/  @!P2 FMUL R7, R7, 16777216 ;  /* 0x4b8000000707a820 */ /* 0x000fe20000400000 */
[----:B0-----:R-:W-:Y:S01]  /*1350*/  FADD R23, R14, R23 ;  /* 0x000000170e177221 */ /* 0x001fe20000000000 */
[----:B-1----:R-:W-:-:S03]  /*1360*/  FADD R24, -R39, R24 ;  /* 0x0000001827187221 */ /* 0x002fc60000000100 */
[----:B------:R-:W-:Y:S01]  /*1370*/  FFMA R19, R4, R19, R23 ;  /* 0x0000001304137223 */ /* 0x000fe20000000017 */
[----:B----4-:R-:W-:Y:S01]  /*1380*/  FMUL R18, R18, R7 ;  /* 0x0000000712127220 */ /* 0x010fe20000400000 */
[----:B------:R-:W-:Y:S01]  /*1390*/  FSETP.NEU.AND P0, PT, R8, RZ, PT ;  /* 0x000000ff0800720b */ /* 0x000fe20003f0d000 */
[-C--:B------:R-:W-:Y:S01]  /*13a0*/  FMUL R23, R24, R24.reuse ;  /* 0x0000001818177220 */ /* 0x080fe20000400000 */
[----:B------:R-:W-:Y:S01]  /*13b0*/  FFMA R39, R4, R24, R39 ;  /* 0x0000001804277223 */ /* 0x000fe20000000027 */
[----:B--2---:R-:W-:Y:S01]  /*13c0*/  FADD R25, R25, R36 ;  /* 0x0000002419197221 */ /* 0x004fe20000000000 */
[----:B------:R-:W-:Y:S01]  /*13d0*/  FSEL R18, R18, RZ, P0 ;  /* 0x000000ff12127208 */ /* 0x000fe20000000000 */
[----:B------:R-:W-:Y:S01]  /*13e0*/  FMUL R23, R0, R23 ;  /* 0x0000001700177220 */ /* 0x000fe20000400000 */
[----:B------:R-:W0:Y:S01]  /*13f0*/  SHFL.BFLY PT, R14, R19, 0x2, 0x1f ;  /* 0x0c401f00130e7f89 */ /* 0x000e2200000e0000 */
[----:B---3--:R-:W-:-:S03]  /*1400*/  FADD R17, -R22, R17 ;  /* 0x0000001116117221 */ /* 0x008fc60000000100 */
[----:B------:R-:W1:Y:S01]  /*1410*/  SHFL.BFLY PT, R15, R8, 0x1, 0x1f ;  /* 0x0c201f00080f7f89 */ /* 0x000e6200000e0000 */
[----:B------:R-:W-:-:S03]  /*1420*/  FFMA R25, R4, R23, R25 ;  /* 0x0000001704197223 */ /* 0x000fc60000000019 */
[----:B------:R-:W2:Y:S01]  /*1430*/  SHFL.BFLY PT, R24, R39, 0x2, 0x1f ;  /* 0x0c401f0027187f89 */ /* 0x000ea200000e0000 */
[C---:B------:R-:W-:Y:S01]  /*1440*/  FMUL R23, R17.reuse, R17 ;  /* 0x0000001111177220 */ /* 0x040fe20000400000 */
[----:B------:R-:W-:Y:S01]  /*1450*/  FFMA R0, R17, R18, R22 ;  /* 0x0000001211007223 */ /* 0x000fe20000000016 */
[----:B------:R-:W-:Y:S02]  /*1460*/  F2FP.BF16.PACK_AB R16, R9, R16 ;  /* 0x000000100910723e */ /* 0x000fe400000010ff */
[----:B------:R-:W-:Y:S02]  /*1470*/  F2FP.BF16.PACK_AB R17, R11, R10 ;  /* 0x0000000a0b11723e */ /* 0x000fe400000010ff */
[----:B------:R-:W-:Y:S02]  /*1480*/  F2FP.BF16.PACK_AB R34, R34, R5 ;  /* 0x000000052222723e */ /* 0x000fe400000010ff */
[----:B------:R-:W-:Y:S01]  /*1490*/  F2FP.BF16.PACK_AB R35, R6, R13 ;  /* 0x0000000d0623723e */ /* 0x000fe200000010ff */
[----:B------:R-:W-:Y:S04]  /*14a0*/  STS.64 [R40], R16 ;  /* 0x0000001028007388 */ /* 0x000fe80000000a00 */
[----:B------:R-:W-:Y:S04]  /*14b0*/  STS.64 [R40+0x2010], R34 ;  /* 0x0020102228007388 */ /* 0x000fe80000000a00 */
[----:B------:R-:W3:Y:S01]  /*14c0*/  SHFL.BFLY PT, R36, R25, 0x2, 0x1f ;  /* 0x0c401f0019247f89 */ /* 0x000ee200000e0000 */
[----:B0-----:R-:W-:Y:S01]  /*14d0*/  FADD R7, R19, R14 ;  /* 0x0000000e13077221 */ /* 0x001fe20000000000 */
[----:B-1----:R-:W-:Y:S01]  /*14e0*/  FADD R19, R8, R15 ;  /* 0x0000000f08137221 */ /* 0x002fe20000000000 */
[----:B--2---:R-:W-:-:S03]  /*14f0*/  FADD R24, -R39, R24 ;  /* 0x0000001827187221 */ /* 0x004fc60000000100 */
[C---:B------:R-:W-:Y:S01]  /*1500*/  FMUL R4, R19.reuse, 0.25 ;  /* 0x3e80000013047820 */ /* 0x040fe20000400000 */
[----:B------:R-:W-:Y:S01]  /*1510*/  FMUL R23, R12, R23 ;  /* 0x000000170c177220 */ /* 0x000fe20000400000 */
[C---:B------:R-:W-:Y:S01]  /*1520*/  FSETP.GT.AND P0, PT, |R19|.reuse, 8.50705917302346158658e+37, PT ;  /* 0x7e8000001300780b */ /* 0x040fe20003f04200 */
[----:B------:R-:W-:Y:S02]  /*1530*/  FMUL R5, R24, R24 ;  /* 0x0000001818057220 */ /* 0x000fe40000400000 */
[----:B------:R-:W-:Y:S01]  /*1540*/  FFMA R23, R18, R23, R7 ;  /* 0x0000001712177223 */ /* 0x000fe20000000007 */
[----:B------:R-:W-:Y:S01]  /*1550*/  FSEL R11, R4, R19, P0 ;  /* 0x00000013040b7208 */ /* 0x000fe20000000000 */
[----:B------:R-:W-:Y:S01]  /*1560*/  FMUL R13, R12, R5 ;  /* 0x000000050c0d7220 */ /* 0x000fe20000400000 */
[----:B------:R-:W-:Y:S01]  /*1570*/  BAR.SYNC.DEFER_BLOCKING 0x0 ;  /* 0x0000000000007b1d */ /* 0x000fe20000010000 */
[----:B------:R-:W-:Y:S01]  /*1580*/  FSETP.GEU.AND P2, PT, |R19|, 1.175494350822287508e-38, PT ;  /* 0x008000001300780b */ /* 0x000fe20003f4e200 */
[----:B---3--:R-:W-:-:S04]  /*1590*/  FADD R25, R25, R36 ;  /* 0x0000002419197221 */ /* 0x008fc80000000000 */
[C---:B------:R-:W-:Y:S01]  /*15a0*/  FFMA R13, R18.reuse, R13, R25 ;  /* 0x0000000d120d7223 */ /* 0x040fe20000000019 */
[----:B------:R-:W-:Y:S04]  /*15b0*/  LDS.128 R4, [R32] ;  /* 0x0000000020047984 */ /* 0x000fe80000000c00 */
[----:B------:R-:W0:Y:S01]  /*15c0*/  SHFL.BFLY PT, R16, R13, 0x1, 0x1f ;  /* 0x0c201f000d107f89 */ /* 0x000e2200000e0000 */
[----:B------:R-:W-:Y:S02]  /*15d0*/  FFMA R39, R18, R24, R39 ;  /* 0x0000001812277223 */ /* 0x000fe40000000027 */
[----:B------:R-:W-:Y:S01]  /*15e0*/  @!P2 FMUL R11, R11, 16777216 ;  /* 0x4b8000000b0ba820 */ /* 0x000fe20000400000 */
[----:B------:R-:W1:Y:S03]  /*15f0*/  SHFL.BFLY PT, R9, R0, 0x1, 0x1f ;  /* 0x0c201f0000097f89 */ /* 0x000e6600000e0000 */
[----:B------:R-:W2:Y:S01]  /*1600*/  MUFU.RCP R12, R11 ;  /* 0x0000000b000c7308 */ /* 0x000ea20000001000 */
[----:B------:R-:W3:Y:S01]  /*1610*/  SHFL.BFLY PT, R14, R39, 0x1, 0x1f ;  /* 0x0c201f00270e7f89 */ /* 0x000ee200000e0000 */
[----:B------:R-:W-:-:S03]  /*1620*/  @P0 FMUL R15, R15, 0.25 ;  /* 0x3e8000000f0f0820 */ /* 0x000fc60000400000 */
[----:B------:R-:W4:Y:S01]  /*1630*/  SHFL.BFLY PT, R10, R23, 0x1, 0x1f ;  /* 0x0c201f00170a7f89 */ /* 0x000f2200000e0000 */
[----:B------:R-:W-:Y:S01]  /*1640*/  @!P2 FMUL R15, R15, 16777216 ;  /* 0x4b8000000f0fa820 */ /* 0x000fe20000400000 */
[----:B------:R-:W-:Y:S01]  /*1650*/  FSETP.NEU.AND P0, PT, R19, RZ, PT ;  /* 0x000000ff1300720b */ /* 0x000fe20003f0d000 */
[----:B0-----:R-:W-:Y:S01]  /*1660*/  FADD R13, R13, R16 ;  /* 0x000000100d0d7221 */ /* 0x001fe20000000000 */
[----:B------:R-:W-:Y:S01]  /*1670*/  IMAD.WIDE R16, R26, R27, c[0x0][0x1a0] ;  /* 0x000068001a107625 */ /* 0x000fe200078e021b */
[----:B--2---:R-:W-:Y:S01]  /*1680*/  FMUL R12, R12, R15 ;  /* 0x0000000f0c0c7220 */ /* 0x004fe20000400000 */
[----:B-1----:R-:W-:-:S03]  /*1690*/  FADD R9, -R0, R9 ;  /* 0x0000000900097221 */ /* 0x002fc60000000100 */
[----:B------:R-:W-:Y:S01]  /*16a0*/  @P1 STG.E.128 [R16.64], R4 ;  /* 0x0000000410001986 */ /* 0x000fe2000c101d04 */
[----:B------:R-:W-:Y:S01]  /*16b0*/  FSEL R12, R12, RZ, P0 ;  /* 0x000000ff0c0c7208 */ /* 0x000fe20000000000 */
[----:B---3--:R-:W-:Y:S01]  /*16c0*/  FADD R14, -R39, R14 ;  /* 0x0000000e270e7221 */ /* 0x008fe20000000100 */
[----:B------:R-:W-:Y:S01]  /*16d0*/  FMUL R11, R9, R9 ;  /* 0x00000009090b7220 */ /* 0x000fe20000400000 */
[----:B------:R-:W-:Y:S01]  /*16e0*/  BAR.SYNC.DEFER_BLOCKING 0x0 ;  /* 0x0000000000007b1d */ /* 0x000fe20000010000 */
[----:B------:R-:W-:Y:S01]  /*16f0*/  LOP3.LUT P3, RZ, R29, 0x1f, RZ, 0xc0, !PT ;  /* 0x0000001f1dff7812 */ /* 0x000fe2000786c0ff */
[----:B------:R-:W-:Y:S01]  /*1700*/  FFMA R15, R9, R12, R0 ;  /* 0x0000000c090f7223 */ /* 0x000fe20000000000 */
[-C--:B------:R-:W-:Y:S01]  /*1710*/  FMUL R9, R14, R14.reuse ;  /* 0x0000000e0e097220 */ /* 0x080fe20000400000 */
[C---:B------:R-:W-:Y:S01]  /*1720*/  FMUL R11, R8.reuse, R11 ;  /* 0x0000000b080b7220 */ /* 0x040fe20000400000 */
[----:B----4-:R-:W-:Y:S01]  /*1730*/  FADD R23, R23, R10 ;  /* 0x0000000a17177221 */ /* 0x010fe20000000000 */
[----:B------:R-:W-:Y:S01]  /*1740*/  SHF.R.U32.HI R0, RZ, 0x3, R29 ;  /* 0x00000003ff007819 */ /* 0x000fe2000001161d */
[----:B------:R-:W-:Y:S01]  /*1750*/  FMUL R8, R8, R9 ;  /* 0x0000000908087220 */ /* 0x000fe20000400000 */
[C---:B------:R-:W-:Y:S01]  /*1760*/  FFMA R39, R12.reuse, R14, R39 ;  /* 0x0000000e0c277223 */ /* 0x040fe20000000027 */
[----:B------:R-:W-:Y:S01]  /*1770*/  FFMA R11, R12, R11, R23 ;  /* 0x0000000b0c0b7223 */ /* 0x000fe20000000017 */
[----:B------:R-:W-:Y:S01]  /*1780*/  LOP3.LUT R0, R0, 0x7c, RZ, 0xc0, !PT ;  /* 0x0000007c00007812 */ /* 0x000fe200078ec0ff */
[----:B------:R-:W-:Y:S01]  /*1790*/  FFMA R13, R12, R8, R13 ;  /* 0x000000080c0d7223 */ /* 0x000fe2000000000d */
[----:B------:R-:W-:-:S03]  /*17a0*/  ISETP.GE.AND P2, PT, R29, 0x40, PT ;  /* 0x000000401d00780c */ /* 0x000fc60003f46270 */
[----:B------:R-:W-:Y:S04]  /*17b0*/  @!P3 STS [R0+0x200], R19 ;  /* 0x000200130000b388 */ /* 0x000fe80000000800 */
[----:B------:R-:W-:Y:S04]  /*17c0*/  @!P3 STS [R0+0x280], R19 ;  /* 0x000280130000b388 */ /* 0x000fe80000000800 */
[----:B------:R-:W-:Y:S04]  /*17d0*/  @!P3 STS [R0+0x80], R39 ;  /* 0x000080270000b388 */ /* 0x000fe80000000800 */
[----:B------:R-:W-:Y:S04]  /*17e0*/  @!P3 STS [R0], R15 ;  /* 0x0000000f0000b388 */ /* 0x000fe80000000800 */
[----:B------:R-:W-:Y:S04]  /*17f0*/  @!P3 STS [R0+0x100], R11 ;  /* 0x0001000b0000b388 */ /* 0x000fe80000000800 */
[----:B------:R-:W-:Y:S04]  /*1800*/  @!P3 STS [R0+0x180], R13 ;  /* 0x0001800d0000b388 */ /* 0x000fe80000000800 */
[----:B------:R-:W-:Y:S06]  /*1810*/  BAR.SYNC.DEFER_BLOCKING 0x0 ;  /* 0x0000000000007b1d */ /* 0x000fec0000010000 */
[----:B------:R-:W0:Y:S04]  /*1820*/  @!P2 LDS R41, [R29.X4+0x200] ;  /* 0x000200001d29a984 */ /* 0x000e280000004800 */
[----:B------:R-:W-:Y:S04]  /*1830*/  @!P2 LDS R33, [R29.X4] ;  /* 0x000000001d21a984 */ /* 0x000fe80000004800 */
[----:B------:R-:W-:Y:S04]  /*1840*/  @!P2 LDS R42, [R29.X4+0x100] ;  /* 0x000100001d2aa984 */ /* 0x000fe80000004800 */
[----:B0-----:R-:W0:Y:S02]  /*1850*/  SHFL.BFLY PT, R8, R41, 0x10, 0x1f ;  /* 0x0e001f0029087f89 */ /* 0x001e2400000e0000 */
[----:B0-----:R-:W-:-:S05]  /*1860*/  FADD R7, R41, R8 ;  /* 0x0000000829077221 */ /* 0x001fca0000000000 */
[C---:B------:R-:W-:Y:S01]  /*1870*/  FSETP.GEU.AND P6, PT, |R7|.reuse, 1.175494350822287508e-38, PT ;  /* 0x008000000700780b */ /* 0x040fe20003fce200 */
[C---:B------:R-:W-:Y:S01]  /*1880*/  FMUL R4, R7.reuse, 0.25 ;  /* 0x3e80000007047820 */ /* 0x040fe20000400000 */
[----:B------:R-:W-:Y:S01]  /*1890*/  FSETP.GT.AND P0, PT, |R7|, 8.50705917302346158658e+37, PT ;  /* 0x7e8000000700780b */ /* 0x000fe20003f04200 */
[----:B------:R-:W0:Y:S03]  /*18a0*/  SHFL.BFLY PT, R12, R7, 0x8, 0x1f ;  /* 0x0d001f00070c7f89 */ /* 0x000e2600000e0000 */
[----:B------:R-:W-:-:S07]  /*18b0*/  FSEL R9, R4, R7, P0 ;  /* 0x0000000704097208 */ /* 0x000fce0000000000 */
[----:B------:R-:W-:-:S06]  /*18c0*/  @!P6 FMUL R9, R9, 16777216 ;  /* 0x4b8000000909e820 */ /* 0x000fcc0000400000 */
[----:B------:R-:W1:Y:S01]  /*18d0*/  MUFU.RCP R9, R9 ;  /* 0x0000000900097308 */ /* 0x000e620000001000 */
[----:B------:R-:W2:Y:S01]  /*18e0*/  SHFL.BFLY PT, R6, R33, 0x10, 0x1f ;  /* 0x0e001f0021067f89 */ /* 0x000ea200000e0000 */
[----:B------:R-:W-:-:S04]  /*18f0*/  @P0 FMUL R8, R8, 0.25 ;  /* 0x3e80000008080820 */ /* 0x000fc80000400000 */
[----:B------:R-:W-:Y:S01]  /*1900*/  @!P6 FMUL R8, R8, 16777216 ;  /* 0x4b8000000808e820 */ /* 0x000fe20000400000 */
[C---:B0-----:R-:W-:Y:S01]  /*1910*/  FADD R4, R7.reuse, R12 ;  /* 0x0000000c07047221 */ /* 0x041fe20000000000 */
[----:B------:R-:W-:Y:S01]  /*1920*/  FSETP.NEU.AND P6, PT, R7, RZ, PT ;  /* 0x000000ff0700720b */ /* 0x000fe20003fcd000 */
[----:B------:R-:W0:Y:S03]  /*1930*/  SHFL.BFLY PT, R5, R42, 0x10, 0x1f ;  /* 0x0e001f002a057f89 */ /* 0x000e2600000e0000 */
[C---:B------:R-:W-:Y:S01]  /*1940*/  FSETP.GEU.AND P0, PT, |R4|.reuse, 1.175494350822287508e-38, PT ;  /* 0x008000000400780b */ /* 0x040fe20003f0e200 */
[----:B-1----:R-:W-:Y:S01]  /*1950*/  FMUL R8, R9, R8 ;  /* 0x0000000809087220 */ /* 0x002fe20000400000 */
[----:B------:R-:W-:-:S04]  /*1960*/  FMUL R11, R4, 0.25 ;  /* 0x3e800000040b7820 */ /* 0x000fc80000400000 */
[----:B------:R-:W-:Y:S02]  /*1970*/  FSEL R8, R8, RZ, P6 ;  /* 0x000000ff08087208 */ /* 0x000fe40003000000 */
[----:B------:R-:W-:Y:S01]  /*1980*/  FSETP.GT.AND P6, PT, |R4|, 8.50705917302346158658e+37, PT ;  /* 0x7e8000000400780b */ /* 0x000fe20003fc4200 */
[----:B------:R-:W1:Y:S03]  /*1990*/  SHFL.BFLY PT, R15, R4, 0x4, 0x1f ;  /* 0x0c801f00040f7f89 */ /* 0x000e6600000e0000 */
[----:B------:R-:W-:Y:S01]  /*19a0*/  FSEL R13, R11, R4, P6 ;  /* 0x000000040b0d7208 */ /* 0x000fe20003000000 */
[----:B--2---:R-:W-:-:S04]  /*19b0*/  FADD R6, -R33, R6 ;  /* 0x0000000621067221 */ /* 0x004fc80000000100 */
[----:B------:R-:W-:Y:S01]  /*19c0*/  @!P0 FMUL R13, R13, 16777216 ;  /* 0x4b8000000d0d8820 */ /* 0x000fe20000400000 */
[C---:B------:R-:W-:Y:S01]  /*19d0*/  FMUL R10, R6.reuse, R6 ;  /* 0x00000006060a7220 */ /* 0x040fe20000400000 */
[----:B------:R-:W-:-:S04]  /*19e0*/  FFMA R6, R6, R8, R33 ;  /* 0x0000000806067223 */ /* 0x000fc80000000021 */
[----:B------:R-:W2:Y:S01]  /*19f0*/  MUFU.RCP R13, R13 ;  /* 0x0000000d000d7308 */ /* 0x000ea20000001000 */
[----:B0-----:R-:W-:Y:S01]  /*1a00*/  FADD R5, R42, R5 ;  /* 0x000000052a057221 */ /* 0x001fe20000000000 */
[----:B------:R-:W-:Y:S01]  /*1a10*/  FMUL R10, R41, R10 ;  /* 0x0000000a290a7220 */ /* 0x000fe20000400000 */
[----:B------:R-:W0:Y:S01]  /*1a20*/  SHFL.BFLY PT, R9, R6, 0x8, 0x1f ;  /* 0x0d001f0006097f89 */ /* 0x000e2200000e0000 */
[----:B------:R-:W-:Y:S02]  /*1a30*/  @P6 FMUL R12, R12, 0.25 ;  /* 0x3e8000000c0c6820 */ /* 0x000fe40000400000 */
[----:B------:R-:W-:Y:S02]  /*1a40*/  FFMA R10, R8, R10, R5 ;  /* 0x0000000a080a7223 */ /* 0x000fe40000000005 */
[----:B------:R-:W-:Y:S01]  /*1a50*/  @!P0 FMUL R12, R12, 16777216 ;  /* 0x4b8000000c0c8820 */ /* 0x000fe20000400000 */
[C---:B-1----:R-:W-:Y:S02]  /*1a60*/  FADD R5, R4.reuse, R15 ;  /* 0x0000000f04057221 */ /* 0x042fe40000000000 */
[----:B------:R-:W1:Y:S01]  /*1a70*/  SHFL.BFLY PT, R11, R10, 0x8, 0x1f ;  /* 0x0d001f000a0b7f89 */ /* 0x000e6200000e0000 */
[----:B------:R-:W-:Y:S01]  /*1a80*/  FSETP.NEU.AND P6, PT, R4, RZ, PT ;  /* 0x000000ff0400720b */ /* 0x000fe20003fcd000 */
[----:B--2---:R-:W-:Y:S01]  /*1a90*/  FMUL R12, R13, R12 ;  /* 0x0000000c0d0c7220 */ /* 0x004fe20000400000 */
[C---:B------:R-:W-:Y:S01]  /*1aa0*/  FSETP.GEU.AND P0, PT, |R5|.reuse, 1.175494350822287508e-38, PT ;  /* 0x008000000500780b */ /* 0x040fe20003f0e200 */
[----:B------:R-:W-:-:S03]  /*1ab0*/  FMUL R14, R5, 0.25 ;  /* 0x3e800000050e7820 */ /* 0x000fc60000400000 */
[----:B------:R-:W-:Y:S02]  /*1ac0*/  FSEL R12, R12, RZ, P6 ;  /* 0x000000ff0c0c7208 */ /* 0x000fe40003000000 */
[----:B------:R-:W-:Y:S01]  /*1ad0*/  FSETP.GT.AND P6, PT, |R5|, 8.50705917302346158658e+37, PT ;  /* 0x7e8000000500780b */ /* 0x000fe20003fc4200 */
[----:B------:R-:W2:Y:S03]  /*1ae0*/  SHFL.BFLY PT, R18, R5, 0x2, 0x1f ;  /* 0x0c401f0005127f89 */ /* 0x000ea600000e0000 */
[----:B------:R-:W-:Y:S01]  /*1af0*/  FSEL R14, R14, R5, P6 ;  /* 0x000000050e0e7208 */ /* 0x000fe20003000000 */
[----:B0-----:R-:W-:-:S04]  /*1b00*/  FADD R9, -R6, R9 ;  /* 0x0000000906097221 */ /* 0x001fc80000000100 */
[----:B------:R-:W-:Y:S01]  /*1b10*/  @!P0 FMUL R14, R14, 16777216 ;  /* 0x4b8000000e0e8820 */ /* 0x000fe20000400000 */
[C---:B------:R-:W-:Y:S01]  /*1b20*/  FMUL R8, R9.reuse, R9 ;  /* 0x0000000909087220 */ /* 0x040fe20000400000 */
[----:B------:R-:W-:Y:S01]  /*1b30*/  FFMA R6, R9, R12, R6 ;  /* 0x0000000c09067223 */ /* 0x000fe20000000006 */
[----:B-1----:R-:W-:Y:S02]  /*1b40*/  FADD R11, R10, R11 ;  /* 0x0000000b0a0b7221 */ /* 0x002fe40000000000 */
[----:B------:R-:W-:Y:S01]  /*1b50*/  FMUL R8, R7, R8 ;  /* 0x0000000807087220 */ /* 0x000fe20000400000 */
[----:B------:R-:W0:Y:S01]  /*1b60*/  MUFU.RCP R14, R14 ;  /* 0x0000000e000e7308 */ /* 0x000e220000001000 */
[----:B------:R-:W1:Y:S02]  /*1b70*/  SHFL.BFLY PT, R7, R6, 0x4, 0x1f ;  /* 0x0c801f0006077f89 */ /* 0x000e6400000e0000 */
[----:B------:R-:W-:Y:S01]  /*1b80*/  FFMA R8, R12, R8, R11 ;  /* 0x000000080c087223 */ /* 0x000fe2000000000b */
[----:B------:R-:W-:-:S04]  /*1b90*/  @P6 FMUL R15, R15, 0.25 ;  /* 0x3e8000000f0f6820 */ /* 0x000fc80000400000 */
[----:B------:R-:W3:Y:S01]  /*1ba0*/  SHFL.BFLY PT, R9, R8, 0x4, 0x1f ;  /* 0x0c801f0008097f89 */ /* 0x000ee200000e0000 */
[----:B------:R-:W-:Y:S01]  /*1bb0*/  @!P0 FMUL R15, R15, 16777216 ;  /* 0x4b8000000f0f8820 */ /* 0x000fe20000400000 */
[C---:B--2---:R-:W-:Y:S01]  /*1bc0*/  FADD R10, R5.reuse, R18 ;  /* 0x00000012050a7221 */ /* 0x044fe20000000000 */
[----:B------:R-:W-:Y:S02]  /*1bd0*/  FSETP.NEU.AND P6, PT, R5, RZ, PT ;  /* 0x000000ff0500720b */ /* 0x000fe40003fcd000 */
[----:B0-----:R-:W-:Y:S02]  /*1be0*/  FMUL R15, R14, R15 ;  /* 0x0000000f0e0f7220 */ /* 0x001fe40000400000 */
[C---:B------:R-:W-:Y:S01]  /*1bf0*/  FSETP.GEU.AND P0, PT, |R10|.reuse, 1.175494350822287508e-38, PT ;  /* 0x008000000a00780b */ /* 0x040fe20003f0e200 */
[----:B------:R-:W-:Y:S02]  /*1c00*/  FMUL R11, R10, 0.25 ;  /* 0x3e8000000a0b7820 */ /* 0x000fe40000400000 */
[----:B------:R-:W-:-:S02]  /*1c10*/  FSEL R15, R15, RZ, P6 ;  /* 0x000000ff0f0f7208 */ /* 0x000fc40003000000 */
[----:B------:R-:W-:Y:S01]  /*1c20*/  FSETP.GT.AND P6, PT, |R10|, 8.50705917302346158658e+37, PT ;  /* 0x7e8000000a00780b */ /* 0x000fe20003fc4200 */
[----:B-1----:R-:W-:-:S03]  /*1c30*/  FADD R7, -R6, R7 ;  /* 0x0000000706077221 */ /* 0x002fc60000000100 */
[----:B------:R-:W-:Y:S01]  /*1c40*/  FSEL R11, R11, R10, P6 ;  /* 0x0000000a0b0b7208 */ /* 0x000fe20003000000 */
[C---:B------:R-:W-:Y:S01]  /*1c50*/  FFMA R6, R7.reuse, R15, R6 ;  /* 0x0000000f07067223 */ /* 0x040fe20000000006 */
[----:B------:R-:W-:Y:S01]  /*1c60*/  FMUL R7, R7, R7 ;  /* 0x0000000707077220 */ /* 0x000fe20000400000 */
[----:B------:R-:W0:Y:S02]  /*1c70*/  SHFL.BFLY PT, R13, R10, 0x1, 0x1f ;  /* 0x0c201f000a0d7f89 */ /* 0x000e2400000e0000 */
[----:B------:R-:W-:Y:S01]  /*1c80*/  @!P0 FMUL R11, R11, 16777216 ;  /* 0x4b8000000b0b8820 */ /* 0x000fe20000400000 */
[----:B---3--:R-:W-:Y:S01]  /*1c90*/  FADD R8, R8, R9 ;  /* 0x0000000908087221 */ /* 0x008fe20000000000 */
[----:B------:R-:W-:Y:S01]  /*1ca0*/  FMUL R7, R4, R7 ;  /* 0x0000000704077220 */ /* 0x000fe20000400000 */
[----:B------:R-:W1:Y:S03]  /*1cb0*/  SHFL.BFLY PT, R9, R6, 0x2, 0x1f ;  /* 0x0c401f0006097f89 */ /* 0x000e6600000e0000 */
[----:B------:R-:W2:Y:S01]  /*1cc0*/  MUFU.RCP R11, R11 ;  /* 0x0000000b000b7308 */ /* 0x000ea20000001000 */
[----:B------:R-:W-:Y:S01]  /*1cd0*/  FFMA R7, R15, R7, R8 ;  /* 0x000000070f077223 */ /* 0x000fe20000000008 */
[----:B------:R-:W-:-:S04]  /*1ce0*/  @P6 FMUL R18, R18, 0.25 ;  /* 0x3e80000012126820 */ /* 0x000fc80000400000 */
[----:B------:R-:W3:Y:S01]  /*1cf0*/  SHFL.BFLY PT, R4, R7, 0x2, 0x1f ;  /* 0x0c401f0007047f89 */ /* 0x000ee200000e0000 */
[----:B------:R-:W-:Y:S01]  /*1d00*/  @!P0 FMUL R18, R18, 16777216 ;  /* 0x4b80000012128820 */ /* 0x000fe20000400000 */
[----:B------:R-:W-:-:S03]  /*1d10*/  FSETP.NEU.AND P0, PT, R10, RZ, PT ;  /* 0x000000ff0a00720b */ /* 0x000fc60003f0d000 */
[----:B--2---:R-:W-:Y:S01]  /*1d20*/  FMUL R18, R11, R18 ;  /* 0x000000120b127220 */ /* 0x004fe20000400000 */
[----:B0-----:R-:W-:-:S04]  /*1d30*/  FADD R14, R10, R13 ;  /* 0x0000000d0a0e7221 */ /* 0x001fc80000000000 */
[----:B------:R-:W-:Y:S01]  /*1d40*/  FSEL R18, R18, RZ, P0 ;  /* 0x000000ff12127208 */ /* 0x000fe20000000000 */
[----:B-1----:R-:W-:Y:S01]  /*1d50*/  FADD R9, -R6, R9 ;  /* 0x0000000906097221 */ /* 0x002fe20000000100 */
[C---:B------:R-:W-:Y:S01]  /*1d60*/  FSETP.GEU.AND P6, PT, |R14|.reuse, 1.175494350822287508e-38, PT ;  /* 0x008000000e00780b */ /* 0x040fe20003fce200 */
[C---:B------:R-:W-:Y:S02]  /*1d70*/  FMUL R11, R14.reuse, 0.25 ;  /* 0x3e8000000e0b7820 */ /* 0x040fe40000400000 */
[C---:B------:R-:W-:Y:S01]  /*1d80*/  FFMA R6, R9.reuse, R18, R6 ;  /* 0x0000001209067223 */ /* 0x040fe20000000006 */
[----:B------:R-:W-:Y:S01]  /*1d90*/  FMUL R8, R9, R9 ;  /* 0x0000000909087220 */ /* 0x000fe20000400000 */
[----:B------:R-:W-:Y:S01]  /*1da0*/  FSETP.GT.AND P0, PT, |R14|, 8.50705917302346158658e+37, PT ;  /* 0x7e8000000e00780b */ /* 0x000fe20003f04200 */
[----:B---3--:R-:W-:Y:S02]  /*1db0*/  FADD R7, R7, R4 ;  /* 0x0000000407077221 */ /* 0x008fe40000000000 */
[----:B------:R-:W-:Y:S01]  /*1dc0*/  FMUL R8, R5, R8 ;  /* 0x0000000805087220 */ /* 0x000fe20000400000 */
[----:B------:R-:W-:Y:S01]  /*1dd0*/  FSEL R11, R11, R14, P0 ;  /* 0x0000000e0b0b7208 */ /* 0x000fe20000000000 */
[----:B------:R-:W0:Y:S02]  /*1de0*/  SHFL.BFLY PT, R5, R6, 0x1, 0x1f ;  /* 0x0c201f0006057f89 */ /* 0x000e2400000e0000 */
[----:B------:R-:W-:-:S02]  /*1df0*/  FFMA R7, R18, R8, R7 ;  /* 0x0000000812077223 */ /* 0x000fc40000000007 */
[----:B------:R-:W-:-:S03]  /*1e00*/  @!P6 FMUL R11, R11, 16777216 ;  /* 0x4b8000000b0be820 */ /* 0x000fc60000400000 */
[----:B------:R-:W1:Y:S01]  /*1e10*/  SHFL.BFLY PT, R4, R7, 0x1, 0x1f ;  /* 0x0c201f0007047f89 */ /* 0x000e6200000e0000 */
[----:B------:R-:W2:Y:S01]  /*1e20*/  MUFU.RCP R8, R11 ;  /* 0x0000000b00087308 */ /* 0x000ea20000001000 */
[----:B------:R-:W-:-:S04]  /*1e30*/  @P0 FMUL R13, R13, 0.25 ;  /* 0x3e8000000d0d0820 */ /* 0x000fc80000400000 */
[----:B------:R-:W-:Y:S01]  /*1e40*/  @!P6 FMUL R13, R13, 16777216 ;  /* 0x4b8000000d0de820 */ /* 0x000fe20000400000 */
[----:B------:R-:W-:Y:S02]  /*1e50*/  FSETP.NEU.AND P6, PT, R14, RZ, PT ;  /* 0x000000ff0e00720b */ /* 0x000fe40003fcd000 */
[----:B------:R-:W-:Y:S01]  /*1e60*/  ISETP.LT.AND P0, PT, R29, 0x40, !P3 ;  /* 0x000000401d00780c */ /* 0x000fe20005f01270 */
[----:B0-----:R-:W-:Y:S01]  /*1e70*/  FADD R5, -R6, R5 ;  /* 0x0000000506057221 */ /* 0x001fe20000000100 */
[----:B--2---:R-:W-:-:S03]  /*1e80*/  FMUL R8, R8, R13 ;  /* 0x0000000d08087220 */ /* 0x004fc60000400000 */
[----:B------:R-:W-:Y:S02]  /*1e90*/  FMUL R13, R5, R5 ;  /* 0x00000005050d7220 */ /* 0x000fe40000400000 */
[----:B------:R-:W-:Y:S01]  /*1ea0*/  FSEL R8, R8, RZ, P6 ;  /* 0x000000ff08087208 */ /* 0x000fe20003000000 */
[----:B-1----:R-:W-:Y:S01]  /*1eb0*/  FADD R9, R7, R4 ;  /* 0x0000000407097221 */ /* 0x002fe20000000000 */
[----:B------:R-:W-:-:S03]  /*1ec0*/  FMUL R13, R10, R13 ;  /* 0x0000000d0a0d7220 */ /* 0x000fc60000400000 */
[----:B------:R-:W-:Y:S01]  /*1ed0*/  FFMA R6, R5, R8, R6 ;  /* 0x0000000805067223 */ /* 0x000fe20000000006 */
[----:B------:R-:W-:Y:S01]  /*1ee0*/  FFMA R4, R8, R13, R9 ;  /* 0x0000000d08047223 */ /* 0x000fe20000000009 */
[----:B------:R0:W-:Y:S04]  /*1ef0*/  @P0 STS [R29.X4+0x200], R14 ;  /* 0x0002000e1d000388 */ /* 0x0001e80000004800 */
[----:B------:R-:W-:Y:S04]  /*1f00*/  @P0 STS [R29.X4], R6 ;  /* 0x000000061d000388 */ /* 0x000fe80000004800 */
[----:B------:R1:W-:Y:S04]  /*1f10*/  @P0 STS [R29.X4+0x100], R4 ;  /* 0x000100041d000388 */ /* 0x0003e80000004800 */
[----:B------:R-:W-:Y:S01]  /*1f20*/  BAR.SYNC.DEFER_BLOCKING 0x0 ;  /* 0x0000000000007b1d */ /* 0x000fe20000010000 */
[----:B------:R-:W-:Y:S01]  /*1f30*/  CS2R R8, SRZ ;  /* 0x0000000000087805 */ /* 0x000fe2000001ff00 */
[----:B------:R-:W-:-:S06]  /*1f40*/  CS2R R10, SRZ ;  /* 0x00000000000a7805 */ /* 0x000fcc000001ff00 */
[----:B------:R-:W2:Y:S04]  /*1f50*/  @P1 LDG.E.EF.128 R8, [R16.64] ;  /* 0x0000000410081981 */ /* 0x000ea8000c0e1d00 */
[----:B------:R-:W-:Y:S04]  /*1f60*/  LDS R19, [RZ] ;  /* 0x00000000ff137984 */ /* 0x000fe80000000800 */
[----:B------:R-:W-:Y:S04]  /*1f70*/  LDS R18, [0x80] ;  /* 0x00008000ff127984 */ /* 0x000fe80000000800 */
[----:B------:R-:W3:Y:S04]  /*1f80*/  LDS R24, [0x100] ;  /* 0x00010000ff187984 */ /* 0x000ee80000000800 */
[----:B------:R-:W-:Y:S04]  /*1f90*/  LDS R22, [0x180] ;  /* 0x00018000ff167984 */ /* 0x000fe80000000800 */
[----:B------:R-:W-:Y:S01]  /*1fa0*/  BAR.SYNC.DEFER_BLOCKING 0x0 ;  /* 0x0000000000007b1d */ /* 0x000fe20000010000 */
[----:B------:R-:W-:Y:S01]  /*1fb0*/  CS2R R12, SRZ ;  /* 0x00000000000c7805 */ /* 0x000fe2000001ff00 */
[----:B0-----:R-:W-:Y:S01]  /*1fc0*/  CS2R R14, SRZ ;  /* 0x00000000000e7805 */ /* 0x001fe2000001ff00 */
[----:B-1----:R-:W-:Y:S01]  /*1fd0*/  CS2R R4, SRZ ;  /* 0x0000000000047805 */ /* 0x002fe2000001ff00 */
[----:B------:R-:W-:-:S02]  /*1fe0*/  CS2R R6, SRZ ;  /* 0x0000000000067805 */ /* 0x000fc4000001ff00 */
[----:B--2---:R0:W-:Y:S04]  /*1ff0*/  STS.128 [R32], R8 ;  /* 0x0000000820007388 */ /* 0x0041e80000000c00 */
[----:B------:R-:W-:Y:S01]  /*2000*/  BAR.SYNC.DEFER_BLOCKING 0x0 ;  /* 0x0000000000007b1d */ /* 0x000fe20000010000 */
[----:B0-----:R-:W-:Y:S01]  /*2010*/  CS2R R8, SRZ ;  /* 0x0000000000087805 */ /* 0x001fe2000001ff00 */
[----:B------:R-:W-:-:S04]  /*2020*/  CS2R R10, SRZ ;  /* 0x00000000000a7805 */ /* 0x000fc8000001ff00 */
[----:B------:R-:W2:Y:S04]  /*2030*/  @!P5 LDG.E.EL.64 R12, [R2.64+0x6000] ;  /* 0x00600004020cd981 */ /* 0x000ea8000c2e1b00 */
[----:B------:R-:W4:Y:S04]  /*2040*/  @!P5 LDG.E.EL.64 R14, [R2.64+0x4800] ;  /* 0x00480004020ed981 */ /* 0x000f28000c2e1b00 */
[----:B------:R-:W5:Y:S04]  /*2050*/  @!P5 LDG.E.EL.128 R4, [R20.64+0xc000] ;  /* 0x00c000041404d981 */ /* 0x000f68000c2e1d00 */
[----:B------:R-:W5:Y:S04]  /*2060*/  @!P5 LDG.E.EL.128 R8, [R20.64+0x9000] ;  /* 0x009000041408d981 */ /* 0x000f68000c2e1d00 */
[----:B------:R-:W0:Y:S01]  /*2070*/  LDS.64 R16, [R40] ;  /* 0x0000000028107984 */ /* 0x000e220000000a00 */
[----:B------:R-:W-:-:S04]  /*2080*/  IMAD.MOV.U32 R25, RZ, RZ, 0x39aaaaab ;  /* 0x39aaaaabff197424 */ /* 0x000fc800078e00ff */
[----:B---3--:R-:W-:-:S06]  /*2090*/  FFMA R23, R24, R25, 9.9999999747524270788e-07 ;  /* 0x358637bd18177423 */ /* 0x008fcc0000000019 */
[----:B------:R-:W1:Y:S01]  /*20a0*/  MUFU.RSQ R23, R23 ;  /* 0x0000001700177308 */ /* 0x000e620000001400 */
[C---:B0-----:R-:W-:Y:S01]  /*20b0*/  PRMT R24, R16.reuse, 0x7632, R24 ;  /* 0x0000763210187816 */ /* 0x041fe20000000018 */
[----:B------:R-:W-:-:S04]  /*20c0*/  IMAD.U32 R16, R16, 0x10000, RZ ;  /* 0x0001000010107824 */ /* 0x000fc800078e00ff */
[----:B------:R-:W-:Y:S01]  /*20d0*/  FADD R16, -R19, R16 ;  /* 0x0000001013107221 */ /* 0x000fe20000000100 */
[----:B------:R-:W-:-:S06]  /*20e0*/  FFMA R22, R22, R25, 9.9999999747524270788e-07 ;  /* 0x358637bd16167423 */ /* 0x000fcc0000000019 */
[----:B------:R-:W0:Y:S01]  /*20f0*/  MUFU.RSQ R22, R22 ;  /* 0x0000001600167308 */ /* 0x000e220000001400 */
[C---:B--2---:R-:W-:Y:S01]  /*2100*/  IMAD.U32 R33, R12.reuse, 0x10000, RZ ;  /* 0x000100000c217824 */ /* 0x044fe200078e00ff */
[----:B------:R-:W-:Y:S02]  /*2110*/  PRMT R12, R12, 0x7632, R12 ;  /* 0x000076320c0c7816 */ /* 0x000fe4000000000c */
[----:B----4-:R-:W-:Y:S01]  /*2120*/  PRMT R2, R14, 0x7632, R2 ;  /* 0x000076320e027816 */ /* 0x010fe20000000002 */
[----:B-----5:R-:W-:Y:S02]  /*2130*/  FADD R33, R33, R4 ;  /* 0x0000000421217221 */ /* 0x020fe40000000000 */
[----:B------:R-:W-:Y:S02]  /*2140*/  IMAD.U32 R4, R12, 0x10000, RZ ;  /* 0x000100000c047824 */ /* 0x000fe400078e00ff */
[----:B------:R-:W-:Y:S02]  /*2150*/  IMAD.U32 R12, R2, 0x10000, RZ ;  /* 0x00010000020c7824 */ /* 0x000fe400078e00ff */
[----:B------:R-:W-:-:S02]  /*2160*/  IMAD.U32 R2, R24, 0x10000, RZ ;  /* 0x0001000018027824 */ /* 0x000fc400078e00ff */
[----:B------:R-:W-:Y:S02]  /*2170*/  IMAD.U32 R3, R14, 0x10000, RZ ;  /* 0x000100000e037824 */ /* 0x000fe400078e00ff */
[----:B------:R-:W-:Y:S01]  /*2180*/  FADD R2, -R19, R2 ;  /* 0x0000000213027221 */ /* 0x000fe20000000100 */
[----:B------:R-:W-:Y:S01]  /*2190*/  FADD R12, R12, R9 ;  /* 0x000000090c0c7221 */ /* 0x000fe20000000000 */
[----:B------:R-:W-:Y:S01]  /*21a0*/  FADD R8, R3, R8 ;  /* 0x0000000803087221 */ /* 0x000fe20000000000 */
[----:B------:R-:W-:Y:S01]  /*21b0*/  FADD R4, R4, R5 ;  /* 0x0000000504047221 */ /* 0x000fe20000000000 */
[----:B-1----:R-:W-:Y:S02]  /*21c0*/  FMUL R9, R23, R2 ;  /* 0x0000000217097220 */ /* 0x002fe40000400000 */
[----:B------:R-:W1:Y:S01]  /*21d0*/  LDS.64 R2, [R40+0x2010] ;  /* 0x0020100028027984 */ /* 0x000e620000000a00 */
[----:B------:R-:W-:Y:S01]  /*21e0*/  FADD R21, R33, 1 ;  /* 0x3f80000021157421 */ /* 0x000fe20000000000 */
[----:B------:R-:W-:Y:S01]  /*21f0*/  FMUL R5, R23, R16 ;  /* 0x0000001017057220 */ /* 0x000fe20000400000 */
[----:B------:R-:W-:-:S03]  /*2200*/  FADD R33, R4, 1 ;  /* 0x3f80000004217421 */ /* 0x000fc60000000000 */
[----:B------:R-:W-:Y:S01]  /*2210*/  FFMA R4, R5, R21, R8 ;  /* 0x0000001505047223 */ /* 0x000fe20000000008 */
[----:B------:R-:W-:Y:S01]  /*2220*/  FFMA R9, R9, R33, R12 ;  /* 0x0000002109097223 */ /* 0x000fe2000000000c */
[----:B------:R-:W-:Y:S02]  /*2230*/  IMAD.U32 R37, R13, 0x10000, RZ ;  /* 0x000100000d257824 */ /* 0x000fe400078e00ff */
[----:B------:R-:W-:Y:S01]  /*2240*/  IMAD.U32 R14, R17, 0x10000, RZ ;  /* 0x00010000110e7824 */ /* 0x000fe200078e00ff */
[----:B------:R-:W-:Y:S02]  /*2250*/  FSEL R5, R4, +INF , P4 ;  /* 0x7f80000004057808 */ /* 0x000fe40002000000 */
[----:B------:R-:W-:Y:S01]  /*2260*/  FSEL R20, R9, +INF , P4 ;  /* 0x7f80000009147808 */ /* 0x000fe20002000000 */
[----:B------:R-:W-:Y:S01]  /*2270*/  IMAD.U32 R35, R15, 0x10000, RZ ;  /* 0x000100000f237824 */ /* 0x000fe200078e00ff */
[----:B------:R-:W-:Y:S01]  /*2280*/  FADD R6, R37, R6 ;  /* 0x0000000625067221 */ /* 0x000fe20000000000 */
[----:B------:R-:W-:Y:S01]  /*2290*/  FADD R14, -R19, R14 ;  /* 0x0000000e130e7221 */ /* 0x000fe20000000100 */
[----:B------:R-:W-:Y:S01]  /*22a0*/  BAR.SYNC.DEFER_BLOCKING 0x0 ;  /* 0x0000000000007b1d */ /* 0x000fe20000010000 */
[----:B------:R-:W-:Y:S01]  /*22b0*/  FSETP.GEU.AND P6, PT, R5, R20, PT ;  /* 0x000000140500720b */ /* 0x000fe20003fce000 */
[----:B------:R-:W-:Y:S01]  /*22c0*/  FADD R10, R35, R10 ;  /* 0x0000000a230a7221 */ /* 0x000fe20000000000 */
[----:B------:R-:W-:Y:S01]  /*22d0*/  PRMT R16, R13, 0x7632, R16 ;  /* 0x000076320d107816 */ /* 0x000fe20000000010 */
[----:B------:R-:W-:Y:S01]  /*22e0*/  FADD R13, R6, 1 ;  /* 0x3f800000060d7421 */ /* 0x000fe20000000000 */
[----:B------:R-:W-:Y:S01]  /*22f0*/  FMUL R35, R23, R14 ;  /* 0x0000000e17237220 */ /* 0x000fe20000400000 */
[----:B------:R-:W-:-:S02]  /*2300*/  FSETP.NAN.AND P5, PT, R5, R5, PT ;  /* 0x000000050500720b */ /* 0x000fc40003fa8000 */
[----:B------:R-:W-:Y:S01]  /*2310*/  PRMT R14, R17, 0x7632, R14 ;  /* 0x00007632110e7816 */ /* 0x000fe2000000000e */
[----:B------:R-:W-:Y:S01]  /*2320*/  FFMA R6, R35, R13, R10 ;  /* 0x0000000d23067223 */ /* 0x000fe2000000000a */
[----:B------:R-:W-:-:S03]  /*2330*/  PRMT R15, R15, 0x7632, R15 ;  /* 0x000076320f0f7816 */ /* 0x000fc6000000000f */
[----:B------:R-:W-:Y:S01]  /*2340*/  IMAD.U32 R14, R14, 0x10000, RZ ;  /* 0x000100000e0e7824 */ /* 0x000fe200078e00ff */
[----:B------:R-:W-:Y:S01]  /*2350*/  @P6 FSEL R5, R5, R20, P5 ;  /* 0x0000001405056208 */ /* 0x000fe20002800000 */
[----:B------:R-:W-:Y:S01]  /*2360*/  IMAD.U32 R20, R16, 0x10000, RZ ;  /* 0x0001000010147824 */ /* 0x000fe200078e00ff */
[----:B------:R-:W-:Y:S01]  /*2370*/  FSEL R24, R6, +INF , P4 ;  /* 0x7f80000006187808 */ /* 0x000fe20002000000 */
[----:B------:R-:W-:Y:S01]  /*2380*/  IMAD.U32 R16, R15, 0x10000, RZ ;  /* 0x000100000f107824 */ /* 0x000fe200078e00ff */
[----:B------:R-:W-:Y:S01]  /*2390*/  FADD R14, -R19, R14 ;  /* 0x0000000e130e7221 */ /* 0x000fe20000000100 */
[----:B------:R-:W-:Y:S01]  /*23a0*/  FADD R20, R20, R7 ;  /* 0x0000000714147221 */ /* 0x000fe20000000000 */
[----:B------:R-:W-:Y:S01]  /*23b0*/  FSETP.GEU.AND P6, PT, R5, R24, PT ;  /* 0x000000180500720b */ /* 0x000fe20003fce000 */
[--C-:B------:R-:W-:Y:S01]  /*23c0*/  FADD R16, R16, R11.reuse ;  /* 0x0000000b10107221 */ /* 0x100fe20000000000 */
[----:B------:R-:W-:Y:S01]  /*23d0*/  FMUL R7, R23, R14 ;  /* 0x0000000e17077220 */ /* 0x000fe20000400000 */
[----:B------:R-:W-:Y:S01]  /*23e0*/  FADD R20, R20, 1 ;  /* 0x3f80000014147421 */ /* 0x000fe20000000000 */
[C---:B-1----:R-:W-:Y:S01]  /*23f0*/  PRMT R11, R2.reuse, 0x7632, R11 ;  /* 0x00007632020b7816 */ /* 0x042fe2000000000b */
[----:B------:R-:W-:Y:S01]  /*2400*/  IMAD.U32 R15, R2, 0x10000, RZ ;  /* 0x00010000020f7824 */ /* 0x000fe200078e00ff */
[----:B------:R-:W-:Y:S01]  /*2410*/  FSETP.NAN.AND P5, PT, R5, R5, PT ;  /* 0x000000050500720b */ /* 0x000fe20003fa8000 */
[----:B------:R-:W-:-:S02]  /*2420*/  FFMA R7, R7, R20, R16 ;  /* 0x0000001407077223 */ /* 0x000fc40000000010 */
[----:B------:R-:W-:Y:S01]  /*2430*/  IMAD.U32 R11, R11, 0x10000, RZ ;  /* 0x000100000b0b7824 */ /* 0x000fe200078e00ff */
[C---:B------:R-:W-:Y:S02]  /*2440*/  FADD R15, -R18.reuse, R15 ;  /* 0x0000000f120f7221 */ /* 0x040fe40000000100 */
[----:B------:R-:W-:Y:S01]  /*2450*/  FSEL R14, R7, +INF , P4 ;  /* 0x7f800000070e7808 */ /* 0x000fe20002000000 */
[----:B------:R-:W-:Y:S01]  /*2460*/  FADD R11, -R18, R11 ;  /* 0x0000000b120b7221 */ /* 0x000fe20000000100 */
[----:B------:R-:W-:Y:S01]  /*2470*/  @P6 FSEL R5, R5, R24, P5 ;  /* 0x0000001805056208 */ /* 0x000fe20002800000 */
[C---:B0-----:R-:W-:Y:S02]  /*2480*/  FMUL R15, R22.reuse, R15 ;  /* 0x0000000f160f7220 */ /* 0x041fe40000400000 */
[----:B------:R-:W-:Y:S01]  /*2490*/  FMUL R11, R22, R11 ;  /* 0x0000000b160b7220 */ /* 0x000fe20000400000 */
[----:B------:R-:W-:Y:S01]  /*24a0*/  FSETP.GEU.AND P6, PT, R5, R14, PT ;  /* 0x0000000e0500720b */ /* 0x000fe20003fce000 */
[----:B------:R-:W-:-:S02]  /*24b0*/  FFMA R8, R15, R21, R8 ;  /* 0x000000150f087223 */ /* 0x000fc40000000008 */
[----:B------:R-:W-:Y:S01]  /*24c0*/  FFMA R11, R11, R33, R12 ;  /* 0x000000210b0b7223 */ /* 0x000fe2000000000c */
[----:B------:R-:W-:Y:S01]  /*24d0*/  FSETP.NAN.AND P5, PT, R5, R5, PT ;  /* 0x000000050500720b */ /* 0x000fe20003fa8000 */
[----:B------:R-:W-:Y:S01]  /*24e0*/  IMAD.U32 R15, R3, 0x10000, RZ ;  /* 0x00010000030f7824 */ /* 0x000fe200078e00ff */
[----:B------:R-:W-:Y:S02]  /*24f0*/  FSEL R2, R8, +INF , P4 ;  /* 0x7f80000008027808 */ /* 0x000fe40002000000 */
[----:B------:R-:W-:Y:S01]  /*2500*/  FSEL R17, R11, +INF , P4 ;  /* 0x7f8000000b117808 */ /* 0x000fe20002000000 */
[----:B------:R-:W-:-:S04]  /*2510*/  FADD R15, -R18, R15 ;  /* 0x0000000f120f7221 */ /* 0x000fc80000000100 */
[----:B------:R-:W-:Y:S02]  /*2520*/  @P6 FSEL R5, R5, R14, P5 ;  /* 0x0000000e05056208 */ /* 0x000fe40002800000 */
[----:B------:R-:W-:Y:S01]  /*2530*/  FSETP.GEU.AND P6, PT, R2, R17, PT ;  /* 0x000000110200720b */ /* 0x000fe20003fce000 */
[----:B------:R-:W-:Y:S01]  /*2540*/  FMUL R15, R22, R15 ;  /* 0x0000000f160f7220 */ /* 0x000fe20000400000 */
[----:B------:R-:W-:Y:S02]  /*2550*/  PRMT R3, R3, 0x7632, R3 ;  /* 0x0000763203037816 */ /* 0x000fe40000000003 */
[----:B------:R-:W-:Y:S01]  /*2560*/  FSETP.NAN.AND P5, PT, R2, R2, PT ;  /* 0x000000020200720b */ /* 0x000fe20003fa8000 */
[----:B------:R-:W-:Y:S02]  /*2570*/  FFMA R15, R15, R13, R10 ;  /* 0x0000000d0f0f7223 */ /* 0x000fe4000000000a */
[----:B------:R-:W-:-:S03]  /*2580*/  IMAD.U32 R3, R3, 0x10000, RZ ;  /* 0x0001000003037824 */ /* 0x000fc600078e00ff */
[----:B------:R-:W-:-:S03]  /*2590*/  FSEL R13, R15, +INF , P4 ;  /* 0x7f8000000f0d7808 */ /* 0x000fc60002000000 */
[----:B------:R-:W-:Y:S01]  /*25a0*/  @P6 FSEL R2, R2, R17, P5 ;  /* 0x0000001102026208 */ /* 0x000fe20002800000 */
[----:B------:R-:W-:-:S03]  /*25b0*/  FADD R3, -R18, R3 ;  /* 0x0000000312037221 */ /* 0x000fc60000000100 */
[----:B------:R-:W-:Y:S01]  /*25c0*/  FSETP.GEU.AND P6, PT, R2, R13, PT ;  /* 0x0000000d0200720b */ /* 0x000fe20003fce000 */
[----:B------:R-:W-:Y:S01]  /*25d0*/  FMUL R3, R22, R3 ;  /* 0x0000000316037220 */ /* 0x000fe20000400000 */
[----:B------:R-:W-:-:S03]  /*25e0*/  FSETP.NAN.AND P5, PT, R2, R2, PT ;  /* 0x000000020200720b */ /* 0x000fc60003fa8000 */
[----:B------:R-:W-:-:S05]  /*25f0*/  FFMA R16, R3, R20, R16 ;  /* 0x0000001403107223 */ /* 0x000fca0000000010 */
[----:B------:R-:W-:-:S03]  /*2600*/  FSEL R3, R16, +INF , P4 ;  /* 0x7f80000010037808 */ /* 0x000fc60002000000 */
[----:B------:R-:W-:-:S04]  /*2610*/  @P6 FSEL R2, R2, R13, P5 ;  /* 0x0000000d02026208 */ /* 0x000fc80002800000 */
[C---:B------:R-:W-:Y:S01]  /*2620*/  FSETP.GEU.AND P6, PT, R2.reuse, R3, PT ;  /* 0x000000030200720b */ /* 0x040fe20003fce000 */
[----:B------:R-:W0:Y:S01]  /*2630*/  SHFL.BFLY PT, R10, R5, 0x10, 0x1f ;  /* 0x0e001f00050a7f89 */ /* 0x000e2200000e0000 */
[----:B------:R-:W-:-:S11]  /*2640*/  FSETP.NAN.AND P5, PT, R2, R2, PT ;  /* 0x000000020200720b */ /* 0x000fd60003fa8000 */
[----:B------:R-:W-:Y:S02]  /*2650*/  @P6 FSEL R2, R2, R3, P5 ;  /* 0x0000000302026208 */ /* 0x000fe40002800000 */
[----:B------:R-:W-:-:S03]  /*2660*/  FSETP.NAN.AND P5, PT, R5, R5, PT ;  /* 0x000000050500720b */ /* 0x000fc60003fa8000 */
[----:B------:R-:W1:Y:S01]  /*2670*/  SHFL.BFLY PT, R3, R2, 0x10, 0x1f ;  /* 0x0e001f0002037f89 */ /* 0x000e6200000e0000 */
[----:B0-----:R-:W-:-:S09]  /*2680*/  FSETP.GEU.AND P6, PT, R5, R10, PT ;  /* 0x0000000a0500720b */ /* 0x001fd20003fce000 */
[----:B------:R-:W-:Y:S02]  /*2690*/  @!P5 FSEL R5, R5, R10, !P6 ;  /* 0x0000000a0505d208 */ /* 0x000fe40007000000 */
[----:B------:R-:W-:-:S03]  /*26a0*/  FSETP.NAN.AND P5, PT, R2, R2, PT ;  /* 0x000000020200720b */ /* 0x000fc60003fa8000 */
[----:B------:R-:W0:Y:S01]  /*26b0*/  SHFL.BFLY PT, R10, R5, 0x8, 0x1f ;  /* 0x0d001f00050a7f89 */ /* 0x000e2200000e0000 */
[----:B-1----:R-:W-:-:S09]  /*26c0*/  FSETP.GEU.AND P6, PT, R2, R3, PT ;  /* 0x000000030200720b */ /* 0x002fd20003fce000 */
[----:B------:R-:W-:-:S05]  /*26d0*/  @!P5 FSEL R2, R2, R3, !P6 ;  /* 0x000000030202d208 */ /* 0x000fca0007000000 */
[----:B------:R-:W1:Y:S01]  /*26e0*/  SHFL.BFLY PT, R3, R2, 0x8, 0x1f ;  /* 0x0d001f0002037f89 */ /* 0x000e6200000e0000 */
[C---:B0-----:R-:W-:Y:S02]  /*26f0*/  FSETP.GEU.AND P6, PT, R5.reuse, R10, PT ;  /* 0x0000000a0500720b */ /* 0x041fe40003fce000 */
[----:B------:R-:W-:-:S11]  /*2700*/  FSETP.NAN.AND P5, PT, R5, R5, PT ;  /* 0x000000050500720b */ /* 0x000fd60003fa8000 */
[----:B------:R-:W-:Y:S02]  /*2710*/  @P6 FSEL R5, R5, R10, P5 ;  /* 0x0000000a05056208 */ /* 0x000fe40002800000 */
[----:B-1----:R-:W-:-:S03]  /*2720*/  FSETP.GEU.AND P6, PT, R2, R3, PT ;  /* 0x000000030200720b */ /* 0x002fc60003fce000 */
[----:B------:R-:W0:Y:S01]  /*2730*/  SHFL.BFLY PT, R10, R5, 0x4, 0x1f ;  /* 0x0c801f00050a7f89 */ /* 0x000e2200000e0000 */
[----:B------:R-:W-:-:S09]  /*2740*/  FSETP.NAN.AND P5, PT, R2, R2, PT ;  /* 0x000000020200720b */ /* 0x000fd20003fa8000 */
[----:B------:R-:W-:-:S05]  /*2750*/  @P6 FSEL R2, R2, R3, P5 ;  /* 0x0000000302026208 */ /* 0x000fca0002800000 */
        /* <DEDUP_REMOVED lines=12> */
[C---:B-1----:R-:W-:Y:S02]  /*2820*/  FSETP.GEU.AND P6, PT, R2.reuse, R3, PT ;  /* 0x000000030200720b */ /* 0x042fe40003fce000 */
[----:B------:R-:W-:Y:S02]  /*2830*/  FSETP.NAN.AND P5, PT, R2, R2, PT ;  /* 0x000000020200720b */ /* 0x000fe40003fa8000 */
[----:B------:R-:W-:Y:S02]  /*2840*/  F2FP.BF16.PACK_AB R18, R9, R4 ;  /* 0x000000040912723e */ /* 0x000fe400000010ff */
[----:B------:R-:W-:-:S07]  /*2850*/  F2FP.BF16.PACK_AB R19, R7, R6 ;  /* 0x000000060713723e */ /* 0x000fce00000010ff */
[----:B------:R-:W-:Y:S02]  /*2860*/  @P6 FSEL R2, R2, R3, P5 ;  /* 0x0000000302026208 */ /* 0x000fe40002800000 */
[----:B------:R-:W-:-:S03]  /*2870*/  F2FP.BF16.PACK_AB R3, R16, R15 ;  /* 0x0000000f1003723e */ /* 0x000fc600000010ff */
[----:B------:R-:W-:Y:S01]  /*2880*/  IMAD.MOV.U32 R17, RZ, RZ, R2 ;  /* 0x000000ffff117224 */ /* 0x000fe200078e0002 */
[----:B------:R-:W-:Y:S01]  /*2890*/  F2FP.BF16.PACK_AB R2, R11, R8 ;  /* 0x000000080b02723e */ /* 0x000fe200000010ff */
[----:B------:R-:W-:Y:S04]  /*28a0*/  STS.64 [R40], R18 ;  /* 0x0000001228007388 */ /* 0x000fe80000000a00 */
[----:B------:R-:W-:Y:S04]  /*28b0*/  STS.64 [R40+0x2010], R2 ;  /* 0x0020100228007388 */ /* 0x000fe80000000a00 */
[----:B------:R-:W-:Y:S06]  /*28c0*/  BAR.SYNC.DEFER_BLOCKING 0x0 ;  /* 0x0000000000007b1d */ /* 0x000fec0000010000 */
[----:B------:R-:W0:Y:S04]  /*28d0*/  SHFL.BFLY PT, R10, R5, 0x1, 0x1f ;  /* 0x0c201f00050a7f89 */ /* 0x000e2800000e0000 */
[----:B------:R-:W-:Y:S04]  /*28e0*/  LDS.128 R32, [R32] ;  /* 0x0000000020207984 */ /* 0x000fe80000000c00 */
[----:B------:R-:W1:Y:S01]  /*28f0*/  SHFL.BFLY PT, R12, R17, 0x1, 0x1f ;  /* 0x0c201f00110c7f89 */ /* 0x000e6200000e0000 */
[C---:B0-----:R-:W-:Y:S01]  /*2900*/  FSETP.GEU.AND P6, PT, R5.reuse, R10, PT ;  /* 0x0000000a0500720b */ /* 0x041fe20003fce000 */
[----:B------:R-:W-:Y:S01]  /*2910*/  IMAD.WIDE R2, R26, R27, c[0x0][0x1a8] ;  /* 0x00006a001a027625 */ /* 0x000fe200078e021b */
[----:B------:R-:W-:-:S11]  /*2920*/  FSETP.NAN.AND P5, PT, R5, R5, PT ;  /* 0x000000050500720b */ /* 0x000fd60003fa8000 */
[----:B------:R-:W-:Y:S02]  /*2930*/  @P6 SEL R5, R5, R10, P5 ;  /* 0x0000000a05056207 */ /* 0x000fe40002800000 */
[C---:B-1----:R-:W-:Y:S01]  /*2940*/  FSETP.GEU.AND P5, PT, R17.reuse, R12, PT ;  /* 0x0000000c1100720b */ /* 0x042fe20003fae000 */
[----:B------:R-:W-:Y:S04]  /*2950*/  @P1 STG.E.128 [R2.64], R32 ;  /* 0x0000002002001986 */ /* 0x000fe8000c101d04 */
[----:B------:R-:W-:Y:S01]  /*2960*/  BAR.SYNC.DEFER_BLOCKING 0x0 ;  /* 0x0000000000007b1d */ /* 0x000fe20000010000 */
[----:B------:R-:W-:-:S07]  /*2970*/  FSETP.NAN.AND P6, PT, R17, R17, PT ;  /* 0x000000111100720b */ /* 0x000fce0003fc8000 */
[----:B------:R-:W-:Y:S02]  /*2980*/  @P5 SEL R17, R17, R12, P6 ;  /* 0x0000000c11115207 */ /* 0x000fe40003000000 */
[----:B------:R-:W-:Y:S02]  /*2990*/  FSEL R13, R4, -INF , P4 ;  /* 0xff800000040d7808 */ /* 0x000fe40002000000 */
[----:B------:R-:W-:Y:S01]  /*29a0*/  FSEL R4, R9, -INF , P4 ;  /* 0xff80000009047808 */ /* 0x000fe20002000000 */
[----:B------:R-:W-:Y:S04]  /*29b0*/  @!P3 STS [R0], R5 ;  /* 0x000000050000b388 */ /* 0x000fe80000000800 */
[----:B------:R-:W-:Y:S04]  /*29c0*/  @!P3 STS [R0+0x80], R17 ;  /* 0x000080110000b388 */ /* 0x000fe80000000800 */
[----:B------:R-:W-:Y:S01]  /*29d0*/  BAR.SYNC.DEFER_BLOCKING 0x0 ;  /* 0x0000000000007b1d */ /* 0x000fe20000010000 */
[----:B------:R-:W-:-:S02]  /*29e0*/  FSETP.GT.AND P5, PT, R13, R4, PT ;  /* 0x000000040d00720b */ /* 0x000fc40003fa4000 */
[----:B------:R-:W-:Y:S02]  /*29f0*/  FSETP.NAN.AND P6, PT, R13, R13, PT ;  /* 0x0000000d0d00720b */ /* 0x000fe40003fc8000 */
[----:B------:R-:W-:-:S09]  /*2a00*/  FSEL R6, R6, -INF , P4 ;  /* 0xff80000006067808 */ /* 0x000fd20002000000 */
[----:B------:R-:W-:-:S04]  /*2a10*/  @!P5 FSEL R13, R13, R4, P6 ;  /* 0x000000040d0dd208 */ /* 0x000fc80003000000 */
[C---:B------:R-:W-:Y:S01]  /*2a20*/  FSETP.GT.AND P5, PT, R13.reuse, R6, PT ;  /* 0x000000060d00720b */ /* 0x040fe20003fa4000 */
[----:B------:R-:W0:Y:S01]  /*2a30*/  @!P2 LDS R31, [R29.X4] ;  /* 0x000000001d1fa984 */ /* 0x000e220000004800 */
[----:B------:R-:W-:Y:S02]  /*2a40*/  FSETP.NAN.AND P6, PT, R13, R13, PT ;  /* 0x0000000d0d00720b */ /* 0x000fe40003fc8000 */
[----:B------:R-:W-:Y:S02]  /*2a50*/  FSEL R8, R8, -INF , P4 ;  /* 0xff80000008087808 */ /* 0x000fe40002000000 */
[----:B------:R-:W-:-:S07]  /*2a60*/  FSEL R11, R11, -INF , P4 ;  /* 0xff8000000b0b7808 */ /* 0x000fce0002000000 */
[----:B------:R-:W-:Y:S02]  /*2a70*/  @!P5 FSEL R13, R13, R6, P6 ;  /* 0x000000060d0dd208 */ /* 0x000fe40003000000 */
[C---:B------:R-:W-:Y:S02]  /*2a80*/  FSETP.GT.AND P5, PT, R8.reuse, R11, PT ;  /* 0x0000000b0800720b */ /* 0x040fe40003fa4000 */
[----:B------:R-:W-:Y:S02]  /*2a90*/  FSETP.NAN.AND P6, PT, R8, R8, PT ;  /* 0x000000080800720b */ /* 0x000fe40003fc8000 */
[----:B------:R-:W-:-:S09]  /*2aa0*/  FSEL R15, R15, -INF , P4 ;  /* 0xff8000000f0f7808 */ /* 0x000fd20002000000 */
[----:B------:R-:W-:-:S04]  /*2ab0*/  @!P5 FSEL R8, R8, R11, P6 ;  /* 0x0000000b0808d208 */ /* 0x000fc80003000000 */
[CC--:B------:R-:W-:Y:S02]  /*2ac0*/  FSETP.GT.AND P5, PT, R8.reuse, R15.reuse, PT ;  /* 0x0000000f0800720b */ /* 0x0c0fe40003fa4000 */
[C---:B------:R-:W-:Y:S02]  /*2ad0*/  FSETP.NAN.AND P6, PT, R8.reuse, R8, PT ;  /* 0x000000080800720b */ /* 0x040fe40003fc8000 */
[----:B------:R-:W-:Y:S01]  /*2ae0*/  FSEL R6, R7, -INF , P4 ;  /* 0xff80000007067808 */ /* 0x000fe20002000000 */
[----:B0-----:R-:W0:Y:S08]  /*2af0*/  SHFL.BFLY PT, R4, R31, 0x10, 0x1f ;  /* 0x0e001f001f047f89 */ /* 0x001e3000000e0000 */
[----:B------:R-:W-:-:S02]  /*2b00*/  @!P5 FSEL R8, R8, R15, P6 ;  /* 0x0000000f0808d208 */ /* 0x000fc40003000000 */
[C---:B------:R-:W-:Y:S02]  /*2b10*/  FSETP.GT.AND P5, PT, R13.reuse, R6, PT ;  /* 0x000000060d00720b */ /* 0x040fe40003fa4000 */
[----:B------:R-:W-:Y:S02]  /*2b20*/  FSETP.NAN.AND P6, PT, R13, R13, PT ;  /* 0x0000000d0d00720b */ /* 0x000fe40003fc8000 */
[----:B------:R-:W-:-:S04]  /*2b30*/  FSEL R5, R16, -INF , P4 ;  /* 0xff80000010057808 */ /* 0x000fc80002000000 */
[----:B------:R-:W-:-:S05]  /*2b40*/  FSETP.GT.AND P4, PT, R8, R5, PT ;  /* 0x000000050800720b */ /* 0x000fca0003f84000 */
[----:B------:R-:W-:Y:S02]  /*2b50*/  @!P5 FSEL R13, R13, R6, P6 ;  /* 0x000000060d0dd208 */ /* 0x000fe40003000000 */
[C---:B------:R-:W-:Y:S02]  /*2b60*/  FSETP.NAN.AND P5, PT, R31.reuse, R31, PT ;  /* 0x0000001f1f00720b */ /* 0x040fe40003fa8000 */
[----:B0-----:R-:W-:-:S04]  /*2b70*/  FSETP.GEU.AND P6, PT, R31, R4, PT ;  /* 0x000000041f00720b */ /* 0x001fc80003fce000 */
[C---:B------:R-:W-:Y:S01]  /*2b80*/  FSEL R4, R31.reuse, R4, !P6 ;  /* 0x000000041f047208 */ /* 0x040fe20007000000 */
[----:B------:R-:W0:Y:S03]  /*2b90*/  SHFL.BFLY PT, R6, R13, 0x10, 0x1f ;  /* 0x0e001f000d067f89 */ /* 0x000e2600000e0000 */
[----:B------:R-:W-:Y:S02]  /*2ba0*/  FSEL R4, R31, R4, P5 ;  /* 0x000000041f047208 */ /* 0x000fe40002800000 */
[----:B------:R-:W-:-:S04]  /*2bb0*/  FSETP.NAN.AND P5, PT, R8, R8, PT ;  /* 0x000000080800720b */ /* 0x000fc80003fa8000 */
[----:B------:R-:W-:Y:S02]  /*2bc0*/  @!P4 FSEL R8, R8, R5, P5 ;  /* 0x000000050808c208 */ /* 0x000fe40002800000 */
[----:B------:R-:W1:Y:S04]  /*2bd0*/  SHFL.BFLY PT, R5, R4, 0x8, 0x1f ;  /* 0x0d001f0004057f89 */ /* 0x000e6800000e0000 */
[----:B------:R-:W2:Y:S01]  /*2be0*/  SHFL.BFLY PT, R7, R8, 0x10, 0x1f ;  /* 0x0e001f0008077f89 */ /* 0x000ea200000e0000 */
[C---:B------:R-:W-:Y:S02]  /*2bf0*/  FSETP.NAN.AND P6, PT, R13.reuse, R13, PT ;  /* 0x0000000d0d00720b */ /* 0x040fe40003fc8000 */
[----:B------:R-:W-:Y:S02]  /*2c00*/  FSETP.NAN.AND P4, PT, R8, R8, PT ;  /* 0x000000080800720b */ /* 0x000fe40003f88000 */
[----:B0-----:R-:W-:-:S09]  /*2c10*/  FSETP.GT.AND P5, PT, R13, R6, PT ;  /* 0x000000060d00720b */ /* 0x001fd20003fa4000 */
[----:B------:R-:W-:Y:S02]  /*2c20*/  @!P6 FSEL R13, R13, R6, P5 ;  /* 0x000000060d0de208 */ /* 0x000fe40002800000 */
[----:B-1----:R-:W-:-:S03]  /*2c30*/  FSETP.GEU.AND P5, PT, R4, R5, PT ;  /* 0x000000050400720b */ /* 0x002fc60003fae000 */
[----:B------:R-:W0:Y:S01]  /*2c40*/  SHFL.BFLY PT, R6, R13, 0x8, 0x1f ;  /* 0x0d001f000d067f89 */ /* 0x000e2200000e0000 */
[----:B--2---:R-:W-:-:S04]  /*2c50*/  FSETP.GT.AND P6, PT, R8, R7, PT ;  /* 0x000000070800720b */ /* 0x004fc80003fc4000 */
[----:B------:R-:W-:Y:S02]  /*2c60*/  @!P4 FSEL R8, R8, R7, P6 ;  /* 0x000000070808c208 */ /* 0x000fe40003000000 */
[----:B------:R-:W-:-:S03]  /*2c70*/  FSETP.NAN.AND P4, PT, R4, R4, PT ;  /* 0x000000040400720b */ /* 0x000fc60003f88000 */
[----:B------:R-:W1:Y:S01]  /*2c80*/  SHFL.BFLY PT, R7, R8, 0x8, 0x1f ;  /* 0x0d001f0008077f89 */ /* 0x000e6200000e0000 */
[----:B------:R-:W-:-:S05]  /*2c90*/  @P5 FSEL R4, R4, R5, P4 ;  /* 0x0000000504045208 */ /* 0x000fca0002000000 */
[----:B------:R-:W2:Y:S01]  /*2ca0*/  SHFL.BFLY PT, R5, R4, 0x4, 0x1f ;  /* 0x0c801f0004057f89 */ /* 0x000ea200000e0000 */
[C---:B0-----:R-:W-:Y:S02]  /*2cb0*/  FSETP.GT.AND P5, PT, R13.reuse, R6, PT ;  /* 0x000000060d00720b */ /* 0x041fe40003fa4000 */
[----:B------:R-:W-:Y:S02]  /*2cc0*/  FSETP.NAN.AND P6, PT, R13, R13, PT ;  /* 0x0000000d0d00720b */ /* 0x000fe40003fc8000 */
[----:B-1----:R-:W-:-:S09]  /*2cd0*/  FSETP.GT.AND P4, PT, R8, R7, PT ;  /* 0x000000070800720b */ /* 0x002fd20003f84000 */
[----:B------:R-:W-:Y:S02]  /*2ce0*/  @!P5 FSEL R13, R13, R6, P6 ;  /* 0x000000060d0dd208 */ /* 0x000fe40003000000 */
[----:B--2---:R-:W-:-:S03]  /*2cf0*/  FSETP.GEU.AND P5, PT, R4, R5, PT ;  /* 0x000000050400720b */ /* 0x004fc60003fae000 */
[----:B------:R-:W0:Y:S01]  /*2d00*/  SHFL.BFLY PT, R6, R13, 0x4, 0x1f ;  /* 0x0c801f000d067f89 */ /* 0x000e2200000e0000 */
[----:B------:R-:W-:-:S04]  /*2d10*/  FSETP.NAN.AND P6, PT, R8, R8, PT ;  /* 0x000000080800720b */ /* 0x000fc80003fc8000 */
        /* <DEDUP_REMOVED lines=21> */
[----:B--2---:R-:W-:Y:S02]  /*2e70*/  FSETP.GEU.AND P5, PT, R4, R5, PT ;  /* 0x000000050400720b */ /* 0x004fe40003fae000 */
[----:B------:R-:W-:-:S04]  /*2e80*/  FSETP.NAN.AND P6, PT, R8, R8, PT ;  /* 0x000000080800720b */ /* 0x000fc80003fc8000 */
[----:B------:R-:W-:Y:S02]  /*2e90*/  @!P4 FSEL R8, R8, R7, P6 ;  /* 0x000000070808c208 */ /* 0x000fe40003000000 */
[----:B------:R-:W-:-:S05]  /*2ea0*/  FSETP.NAN.AND P4, PT, R4, R4, PT ;  /* 0x000000040400720b */ /* 0x000fca0003f88000 */
[----:B------:R-:W-:-:S05]  /*2eb0*/  @P5 SEL R4, R4, R5, P4 ;  /* 0x0000000504045207 */ /* 0x000fca0002000000 */
[----:B------:R-:W-:Y:S04]  /*2ec0*/  @P0 STS [R29.X4], R4 ;  /* 0x000000041d000388 */ /* 0x000fe80000004800 */
[----:B------:R-:W-:Y:S01]  /*2ed0*/  BAR.SYNC.DEFER_BLOCKING 0x0 ;  /* 0x0000000000007b1d */ /* 0x000fe20000010000 */
[----:B------:R-:W-:-:S05]  /*2ee0*/  IMAD.MOV.U32 R11, RZ, RZ, R8 ;  /* 0x000000ffff0b7224 */ /* 0x000fca00078e0008 */
[----:B------:R-:W-:Y:S04]  /*2ef0*/  LDS R8, [RZ] ;  /* 0x00000000ff087984 */ /* 0x000fe80000000800 */
[----:B------:R-:W0:Y:S04]  /*2f00*/  LDS R9, [0x80] ;  /* 0x00008000ff097984 */ /* 0x000e280000000800 */
[----:B------:R-:W-:Y:S06]  /*2f10*/  BAR.SYNC.DEFER_BLOCKING 0x0 ;  /* 0x0000000000007b1d */ /* 0x000fec0000010000 */
[----:B------:R-:W1:Y:S04]  /*2f20*/  SHFL.BFLY PT, R6, R13, 0x1, 0x1f ;  /* 0x0c201f000d067f89 */ /* 0x000e6800000e0000 */
[----:B------:R-:W2:Y:S01]  /*2f30*/  SHFL.BFLY PT, R10, R11, 0x1, 0x1f ;  /* 0x0c201f000b0a7f89 */ /* 0x000ea200000e0000 */
[----:B------:R-:W-:-:S03]  /*2f40*/  LOP3.LUT R7, R29, 0x1, RZ, 0xc0, !PT ;  /* 0x000000011d077812 */ /* 0x000fc600078ec0ff */
[----:B0-----:R-:W-:Y:S04]  /*2f50*/  STS.64 [RZ], R8 ;  /* 0x00000008ff007388 */ /* 0x001fe80000000a00 */
[----:B------:R-:W-:Y:S01]  /*2f60*/  BAR.SYNC.DEFER_BLOCKING 0x0 ;  /* 0x0000000000007b1d */ /* 0x000fe20000010000 */
[----:B-1----:R-:W-:Y:S02]  /*2f70*/  FSETP.GT.AND P5, PT, R13, R6, PT ;  /* 0x000000060d00720b */ /* 0x002fe40003fa4000 */
[----:B--2---:R-:W-:Y:S02]  /*2f80*/  FSETP.GT.AND P4, PT, R11, R10, PT ;  /* 0x0000000a0b00720b */ /* 0x004fe40003f84000 */
[C---:B------:R-:W-:Y:S01]  /*2f90*/  FSETP.NAN.AND P6, PT, R13.reuse, R13, PT ;  /* 0x0000000d0d00720b */ /* 0x040fe20003fc8000 */
[----:B------:R-:W-:Y:S08]  /*2fa0*/  LDS R5, [R7.X4] ;  /* 0x0000000007057984 */ /* 0x000ff00000004800 */
[----:B------:R-:W-:Y:S01]  /*2fb0*/  @!P5 SEL R13, R13, R6, P6 ;  /* 0x000000060d0dd207 */ /* 0x000fe20003000000 */
[----:B------:R-:W-:Y:S01]  /*2fc0*/  BAR.SYNC.DEFER_BLOCKING 0x0 ;  /* 0x0000000000007b1d */ /* 0x000fe20000010000 */
[----:B------:R-:W-:-:S04]  /*2fd0*/  FSETP.NAN.AND P5, PT, R11, R11, PT ;  /* 0x0000000b0b00720b */ /* 0x000fc80003fa8000 */
[----:B------:R-:W-:Y:S01]  /*2fe0*/  @!P4 SEL R11, R11, R10, P5 ;  /* 0x0000000a0b0bc207 */ /* 0x000fe20002800000 */
[----:B------:R-:W-:Y:S04]  /*2ff0*/  @!P3 STS [R0], R13 ;  /* 0x0000000d0000b388 */ /* 0x000fe80000000800 */
[----:B------:R-:W-:Y:S04]  /*3000*/  @!P3 STS [R0+0x80], R11 ;  /* 0x0000800b0000b388 */ /* 0x000fe80000000800 */
[----:B------:R-:W-:Y:S06]  /*3010*/  BAR.SYNC.DEFER_BLOCKING 0x0 ;  /* 0x0000000000007b1d */ /* 0x000fec0000010000 */
[----:B------:R-:W0:Y:S04]  /*3020*/  @!P2 LDS R30, [R29.X4] ;  /* 0x000000001d1ea984 */ /* 0x000e280000004800 */
[----:B0-----:R-:W0:Y:S01]  /*3030*/  SHFL.BFLY PT, R15, R30, 0x10, 0x1f ;  /* 0x0e001f001e0f7f89 */ /* 0x001e2200000e0000 */
[----:B------:R-:W-:-:S02]  /*3040*/  FSETP.NAN.AND P3, PT, R30, R30, PT ;  /* 0x0000001e1e00720b */ /* 0x000fc40003f68000 */
[----:B0-----:R-:W-:-:S04]  /*3050*/  FSETP.GT.AND P2, PT, R30, R15, PT ;  /* 0x0000000f1e00720b */ /* 0x001fc80003f44000 */
[----:B------:R-:W-:-:S04]  /*3060*/  FSEL R15, R30, R15, P2 ;  /* 0x0000000f1e0f7208 */ /* 0x000fc80001000000 */
[----:B------:R-:W-:-:S05]  /*3070*/  FSEL R4, R30, R15, P3 ;  /* 0x0000000f1e047208 */ /* 0x000fca0001800000 */
[----:B------:R-:W0:Y:S01]  /*3080*/  SHFL.BFLY PT, R15, R4, 0x8, 0x1f ;  /* 0x0d001f00040f7f89 */ /* 0x000e2200000e0000 */
[C---:B------:R-:W-:Y:S02]  /*3090*/  FSETP.NAN.AND P3, PT, R4.reuse, R4, PT ;  /* 0x000000040400720b */ /* 0x040fe40003f68000 */
[----:B0-----:R-:W-:-:S13]  /*30a0*/  FSETP.GT.AND P2, PT, R4, R15, PT ;  /* 0x0000000f0400720b */ /* 0x001fda0003f44000 */
[----:B------:R-:W-:-:S05]  /*30b0*/  @!P2 FSEL R4, R4, R15, P3 ;  /* 0x0000000f0404a208 */ /* 0x000fca0001800000 */
        /* <DEDUP_REMOVED lines=11> */
[----:B------:R-:W-:-:S05]  /*3170*/  @!P2 SEL R4, R4, R11, P3 ;  /* 0x0000000b0404a207 */ /* 0x000fca0001800000 */
[----:B------:R-:W-:Y:S04]  /*3180*/  @P0 STS [R29.X4], R4 ;  /* 0x000000041d000388 */ /* 0x000fe80000004800 */
[----:B------:R-:W-:Y:S06]  /*3190*/  BAR.SYNC.DEFER_BLOCKING 0x0 ;  /* 0x0000000000007b1d */ /* 0x000fec0000010000 */
[----:B------:R-:W-:Y:S04]  /*31a0*/  LDS R14, [RZ] ;  /* 0x00000000ff0e7984 */ /* 0x000fe80000000800 */
[----:B------:R-:W0:Y:S04]  /*31b0*/  LDS R15, [0x80] ;  /* 0x00008000ff0f7984 */ /* 0x000e280000000800 */
[----:B------:R-:W-:Y:S06]  /*31c0*/  BAR.SYNC.DEFER_BLOCKING 0x0 ;  /* 0x0000000000007b1d */ /* 0x000fec0000010000 */
[----:B0-----:R-:W-:Y:S04]  /*31d0*/  STS.64 [RZ], R14 ;  /* 0x0000000eff007388 */ /* 0x001fe80000000a00 */
[----:B------:R-:W-:Y:S06]  /*31e0*/  BAR.SYNC.DEFER_BLOCKING 0x0 ;  /* 0x0000000000007b1d */ /* 0x000fec0000010000 */
[----:B------:R0:W1:Y:S01]  /*31f0*/  LDS R0, [R7.X4] ;  /* 0x0000000007007984 */ /* 0x0000620000004800 */
[----:B------:R-:W-:-:S02]  /*3200*/  LOP3.LUT P0, RZ, R29, 0x3fe, RZ, 0xc0, !PT ;  /* 0x000003fe1dff7812 */ /* 0x000fc4000780c0ff */
[----:B------:R-:W-:-:S04]  /*3210*/  LOP3.LUT R12, R28, 0x1, R29, 0xf8, !PT ;  /* 0x000000011c0c7812 */ /* 0x000fc800078ef81d */
[C---:B------:R-:W-:Y:S01]  /*3220*/  ISETP.LT.AND P0, PT, R12.reuse, 0x200, !P0 ;  /* 0x000002000c00780c */ /* 0x040fe20004701270 */
[----:B------:R-:W-:Y:S01]  /*3230*/  IMAD.WIDE R10, R12, R27, c[0x0][0x1b0] ;  /* 0x00006c000c0a7625 */ /* 0x000fe200078e021b */
[----:B0-----:R-:W-:-:S03]  /*3240*/  CS2R R6, SRZ ;  /* 0x0000000000067805 */ /* 0x001fc6000001ff00 */
[----:B------:R-:W-:Y:S01]  /*3250*/  IMAD.WIDE R12, R12, R27, c[0x0][0x1b8] ;  /* 0x00006e000c0c7625 */ /* 0x000fe200078e021b */
[----:B-1----:R-:W-:Y:S02]  /*3260*/  F2FP.BF16.PACK_AB R0, R0, R5 ;  /* 0x000000050000723e */ /* 0x002fe400000010ff */
[----:B------:R-:W-:Y:S02]  /*3270*/  CS2R R4, SRZ ;  /* 0x0000000000047805 */ /* 0x000fe4000001ff00 */
[----:B------:R-:W-:-:S03]  /*3280*/  PRMT R16, R0, 0x7632, R16 ;  /* 0x0000763200107816 */ /* 0x000fc60000000010 */
[----:B------:R0:W-:Y:S04]  /*3290*/  @P0 STG.E.U16 [R10.64], R0 ;  /* 0x000000000a000986 */ /* 0x0001e8000c101504 */
[----:B------:R-:W-:Y:S04]  /*32a0*/  @P0 STG.E.U16 [R12.64], R16 ;  /* 0x000000100c000986 */ /* 0x000fe8000c101504 */
[----:B------:R1:W2:Y:S04]  /*32b0*/  @P1 LDG.E.EF.128 R4, [R2.64] ;  /* 0x0000000402041981 */ /* 0x0002a8000c0e1d00 */
[----:B------:R-:W-:Y:S01]  /*32c0*/  BAR.SYNC.DEFER_BLOCKING 0x0 ;  /* 0x0000000000007b1d */ /* 0x000fe20000010000 */
[----:B------:R-:W-:-:S02]  /*32d0*/  FSETP.GE.AND P0, PT, R8, RZ, PT ;  /* 0x000000ff0800720b */ /* 0x000fc40003f06000 */
[C---:B------:R-:W-:Y:S02]  /*32e0*/  FSETP.GE.AND P2, PT, R9.reuse, RZ, PT ;  /* 0x000000ff0900720b */ /* 0x040fe40003f46000 */
[----:B------:R-:W-:Y:S02]  /*32f0*/  FSEL R8, R8, RZ, !P0 ;  /* 0x000000ff08087208 */ /* 0x000fe40004000000 */
[----:B------:R-:W-:-:S03]  /*3300*/  FSEL R9, R9, RZ, !P2 ;  /* 0x000000ff09097208 */ /* 0x000fc60005000000 */
[----:B------:R-:W-:Y:S01]  /*3310*/  FADD R8, RZ, -R8 ;  /* 0x80000008ff087221 */ /* 0x000fe20000000000 */
[----:B------:R-:W-:Y:S01]  /*3320*/  FSETP.GTU.AND P0, PT, R14, RZ, PT ;  /* 0x000000ff0e00720b */ /* 0x000fe20003f0c000 */
[----:B------:R-:W-:-:S03]  /*3330*/  FADD R9, RZ, -R9 ;  /* 0x80000009ff097221 */ /* 0x000fc60000000000 */
[----:B------:R-:W-:Y:S02]  /*3340*/  FSETP.NAN.AND P2, PT, R8, R8, PT ;  /* 0x000000080800720b */ /* 0x000fe40003f48000 */
[----:B------:R-:W-:Y:S02]  /*3350*/  FSETP.NAN.AND P3, PT, R9, R9, PT ;  /* 0x000000090900720b */ /* 0x000fe40003f68000 */
[----:B0-----:R-:W-:Y:S02]  /*3360*/  FSEL R11, R14, RZ, P0 ;  /* 0x000000ff0e0b7208 */ /* 0x001fe40000000000 */
[C---:B------:R-:W-:Y:S02]  /*3370*/  FSETP.GTU.AND P4, PT, R15.reuse, RZ, PT ;  /* 0x000000ff0f00720b */ /* 0x040fe40003f8c000 */
[----:B------:R-:W-:Y:S02]  /*3380*/  FSETP.GT.AND P0, PT, R8, R11, PT ;  /* 0x0000000b0800720b */ /* 0x000fe40003f04000 */
[----:B------:R-:W-:-:S03]  /*3390*/  FSEL R0, R15, RZ, P4 ;  /* 0x000000ff0f007208 */ /* 0x000fc60002000000 */
[----:B------:R-:W-:Y:S02]  /*33a0*/  @!P2 FSEL R8, R8, R11, P0 ;  /* 0x0000000b0808a208 */ /* 0x000fe40000000000 */
[----:B------:R-:W-:-:S03]  /*33b0*/  FSETP.GT.AND P0, PT, R9, R0, PT ;  /* 0x000000000900720b */ /* 0x000fc60003f04000 */
[----:B------:R-:W-:Y:S01]  /*33c0*/  FMUL R8, R8, 0.0078740157186985015869 ;  /* 0x3c01020408087820 */ /* 0x000fe20000400000 */
[----:B------:R-:W-:-:S04]  /*33d0*/  @!P3 FSEL R9, R9, R0, P0 ;  /* 0x000000000909b208 */ /* 0x000fc80000000000 */
[C---:B------:R-:W-:Y:S01]  /*33e0*/  FSETP.GT.AND P0, PT, R8.reuse, 9.9999997473787516356e-06, PT ;  /* 0x3727c5ac0800780b */ /* 0x040fe20003f04000 */
[----:B------:R-:W-:Y:S01]  /*33f0*/  FMUL R9, R9, 0.0078740157186985015869 ;  /* 0x3c01020409097820 */ /* 0x000fe20000400000 */
[----:B------:R-:W-:-:S04]  /*3400*/  FSETP.NAN.AND P3, PT, R8, R8, PT ;  /* 0x000000080800720b */ /* 0x000fc80003f68000 */
[----:B------:R-:W-:-:S07]  /*3410*/  FSETP.GT.AND P2, PT, R9, 9.9999997473787516356e-06, PT ;  /* 0x3727c5ac0900780b */ /* 0x000fce0003f44000 */
[----:B------:R-:W-:Y:S02]  /*3420*/  @!P0 FSEL R8, R8, 9.9999997473787516356e-06, P3 ;  /* 0x3727c5ac08088808 */ /* 0x000fe40001800000 */
[----:B------:R-:W-:-:S04]  /*3430*/  FSETP.NAN.AND P0, PT, R9, R9, PT ;  /* 0x000000090900720b */ /* 0x000fc80003f08000 */
[----:B------:R-:W-:Y:S02]  /*3440*/  @!P2 FSEL R9, R9, 9.9999997473787516356e-06, P0 ;  /* 0x3727c5ac0909a808 */ /* 0x000fe40000000000 */
[C---:B------:R-:W-:Y:S02]  /*3450*/  FSETP.GT.AND P3, PT, |R8|.reuse, 8.50705917302346158658e+37, PT ;  /* 0x7e8000000800780b */ /* 0x040fe40003f64200 */
[C---:B------:R-:W-:Y:S02]  /*3460*/  FSETP.GT.AND P0, PT, |R9|.reuse, 8.50705917302346158658e+37, PT ;  /* 0x7e8000000900780b */ /* 0x040fe40003f04200 */
[----:B------:R-:W-:Y:S02]  /*3470*/  FSETP.GEU.AND P2, PT, |R8|, 1.175494350822287508e-38, PT ;  /* 0x008000000800780b */ /* 0x000fe40003f4e200 */
[----:B------:R-:W-:-:S07]  /*3480*/  FSETP.GEU.AND P4, PT, |R9|, 1.175494350822287508e-38, PT ;  /* 0x008000000900780b */ /* 0x000fce0003f8e200 */
[----:B------:R-:W-:Y:S02]  /*3490*/  @P3 FMUL R8, R8, 0.25 ;  /* 0x3e80000008083820 */ /* 0x000fe40000400000 */
[----:B------:R-:W-:Y:S02]  /*34a0*/  @P0 FMUL R9, R9, 0.25 ;  /* 0x3e80000009090820 */ /* 0x000fe40000400000 */
[----:B------:R-:W-:Y:S02]  /*34b0*/  @!P2 FMUL R8, R8, 16777216 ;  /* 0x4b8000000808a820 */ /* 0x000fe40000400000 */
[----:B------:R-:W-:Y:S01]  /*34c0*/  @!P4 FMUL R9, R9, 16777216 ;  /* 0x4b8000000909c820 */ /* 0x000fe20000400000 */
[----:B------:R-:W-:-:S03]  /*34d0*/  IMAD.MOV.U32 R0, RZ, RZ, 0x3e800000 ;  /* 0x3e800000ff007424 */ /* 0x000fc600078e00ff */
[----:B------:R-:W0:Y:S02]  /*34e0*/  MUFU.RCP R8, R8 ;  /* 0x0000000800087308 */ /* 0x000e240000001000 */
[----:B-1----:R-:W-:-:S06]  /*34f0*/  FSEL R3, R0, 1, P3 ;  /* 0x3f80000000037808 */ /* 0x002fcc0001800000 */
[----:B------:R-:W1:Y:S01]  /*3500*/  MUFU.RCP R9, R9 ;  /* 0x0000000900097308 */ /* 0x000e620000001000 */
[----:B------:R-:W-:Y:S01]  /*3510*/  FSEL R0, R0, 1, P0 ;  /* 0x3f80000000007808 */ /* 0x000fe20000000000 */
[----:B------:R-:W-:-:S04]  /*3520*/  @!P2 FMUL R3, R3, 16777216 ;  /* 0x4b8000000303a820 */ /* 0x000fc80000400000 */
[----:B------:R-:W-:Y:S01]  /*3530*/  @!P4 FMUL R0, R0, 16777216 ;  /* 0x4b8000000000c820 */ /* 0x000fe20000400000 */
[----:B0-----:R-:W-:-:S03]  /*3540*/  FMUL R3, R8, R3 ;  /* 0x0000000308037220 */ /* 0x001fc60000400000 */
[----:B-1----:R-:W-:Y:S02]  /*3550*/  FMUL R2, R9, R0 ;  /* 0x0000000009027220 */ /* 0x002fe40000400000 */
[----:B------:R-:W-:Y:S04]  /*3560*/  STS [RZ], R3 ;  /* 0x00000003ff007388 */ /* 0x000fe80000000800 */
[----:B------:R-:W-:Y:S01]  /*3570*/  STS [0x8], R2 ;  /* 0x00000802ff007388 */ /* 0x000fe20000000800 */
[----:B------:R-:W-:-:S04]  /*3580*/  LOP3.LUT R29, R29, 0x200, RZ, 0xc0, !PT ;  /* 0x000002001d1d7812 */ /* 0x000fc800078ec0ff */
[----:B------:R-:W-:Y:S01]  /*3590*/  SHF.R.U32.HI R29, RZ, 0x6, R29 ;  /* 0x00000006ff1d7819 */ /* 0x000fe2000001161d */
[----:B------:R-:W-:Y:S06]  /*35a0*/  BAR.SYNC.DEFER_BLOCKING 0x0 ;  /* 0x0000000000007b1d */ /* 0x000fec0000010000 */
[----:B------:R-:W0:Y:S01]  /*35b0*/  LDS R29, [R29] ;  /* 0x000000001d1d7984 */ /* 0x000e220000000800 */
[----:B--2---:R-:W-:-:S05]  /*35c0*/  PRMT R0, R4, 0x7632, R0 ;  /* 0x0000763204007816 */ /* 0x004fca0000000000 */
[----:B------:R-:W-:-:S04]  /*35d0*/  IMAD.U32 R0, R0, 0x10000, RZ ;  /* 0x0001000000007824 */ /* 0x000fc800078e00ff */
[-C--:B0-----:R-:W-:Y:S01]  /*35e0*/  FMUL R8, R0, R29.reuse ;  /* 0x0000001d00087220 */ /* 0x081fe20000400000 */
[C---:B------:R-:W-:Y:S02]  /*35f0*/  IMAD.U32 R0, R5.reuse, 0x10000, RZ ;  /* 0x0001000005007824 */ /* 0x040fe400078e00ff */
[----:B------:R-:W-:Y:S02]  /*3600*/  IMAD.U32 R4, R4, 0x10000, RZ ;  /* 0x0001000004047824 */ /* 0x000fe400078e00ff */
[-C--:B------:R-:W-:Y:S01]  /*3610*/  FMUL R2, R0, R29.reuse ;  /* 0x0000001d00027220 */ /* 0x080fe20000400000 */
[----:B------:R-:W-:Y:S01]  /*3620*/  PRMT R0, R6, 0x7632, R0 ;  /* 0x0000763206007816 */ /* 0x000fe20000000000 */
[----:B------:R-:W-:Y:S01]  /*3630*/  FMUL R4, R4, R29 ;  /* 0x0000001d04047220 */ /* 0x000fe20000400000 */
[----:B------:R-:W0:Y:S01]  /*3640*/  FRND R8, R8 ;  /* 0x0000000800087307 */ /* 0x000e220000201000 */
[----:B------:R-:W-:Y:S02]  /*3650*/  PRMT R5, R5, 0x7632, R5 ;  /* 0x0000763205057816 */ /* 0x000fe40000000005 */
[----:B------:R-:W-:-:S03]  /*3660*/  IMAD.U32 R0, R0, 0x10000, RZ ;  /* 0x0001000000007824 */ /* 0x000fc600078e00ff */
[----:B------:R-:W-:Y:S01]  /*3670*/  IMAD.U32 R5, R5, 0x10000, RZ ;  /* 0x0001000005057824 */ /* 0x000fe200078e00ff */
[-C--:B------:R-:W-:Y:S01]  /*3680*/  FMUL R3, R0, R29.reuse ;  /* 0x0000001d00037220 */ /* 0x080fe20000400000 */
[----:B------:R-:W1:Y:S01]  /*3690*/  FRND R4, R4 ;  /* 0x0000000400047307 */ /* 0x000e620000201000 */
[----:B------:R-:W-:Y:S01]  /*36a0*/  PRMT R0, R7, 0x7632, R0 ;  /* 0x0000763207007816 */ /* 0x000fe20000000000 */
[----:B------:R-:W-:-:S04]  /*36b0*/  FMUL R5, R5, R29 ;  /* 0x0000001d05057220 */ /* 0x000fc80000400000 */
[----:B------:R-:W-:Y:S02]  /*36c0*/  IMAD.U32 R0, R0, 0x10000, RZ ;  /* 0x0001000000007824 */ /* 0x000fe400078e00ff */
[----:B------:R-:W2:Y:S01]  /*36d0*/  FRND R2, R2 ;  /* 0x0000000200027307 */ /* 0x000ea20000201000 */
[----:B------:R-:W-:Y:S01]  /*36e0*/  IMAD.U32 R7, R7, 0x10000, RZ ;  /* 0x0001000007077824 */ /* 0x000fe200078e00ff */
[----:B------:R-:W-:Y:S01]  /*36f0*/  FMUL R0, R0, R29 ;  /* 0x0000001d00007220 */ /* 0x000fe20000400000 */
[----:B0-----:R-:W-:-:S05]  /*3700*/  FSETP.GT.AND P2, PT, R8, -127, PT ;  /* 0xc2fe00000800780b */ /* 0x001fca0003f44000 */
[----:B------:R-:W0:Y:S01]  /*3710*/  FRND R5, R5 ;  /* 0x0000000500057307 */ /* 0x000e220000201000 */
[----:B------:R-:W-:Y:S01]  /*3720*/  FMUL R7, R7, R29 ;  /* 0x0000001d07077220 */ /* 0x000fe20000400000 */
[----:B-1----:R-:W-:-:S06]  /*3730*/  FSETP.GT.AND P3, PT, R4, -127, PT ;  /* 0xc2fe00000400780b */ /* 0x002fcc0003f64000 */
[----:B------:R-:W1:Y:S01]  /*3740*/  FRND R0, R0 ;  /* 0x0000000000007307 */ /* 0x000e620000201000 */
[----:B------:R-:W-:Y:S02]  /*3750*/  FSETP.NAN.AND P4, PT, R8, R8, PT ;  /* 0x000000080800720b */ /* 0x000fe40003f88000 */
[----:B--2---:R-:W-:Y:S01]  /*3760*/  FSETP.GT.AND P0, PT, R2, -127, PT ;  /* 0xc2fe00000200780b */ /* 0x004fe20003f04000 */
[----:B------:R-:W-:-:S04]  /*3770*/  IMAD.U32 R6, R6, 0x10000, RZ ;  /* 0x0001000006067824 */ /* 0x000fc800078e00ff */
[----:B------:R-:W2:Y:S01]  /*3780*/  FRND R7, R7 ;  /* 0x0000000700077307 */ /* 0x000ea20000201000 */
[----:B------:R-:W-:Y:S02]  /*3790*/  @!P2 FSEL R8, R8, -127, P4 ;  /* 0xc2fe00000808a808 */ /* 0x000fe40002000000 */
[----:B------:R-:W-:Y:S02]  /*37a0*/  FSETP.NAN.AND P4, PT, R4, R4, PT ;  /* 0x000000040400720b */ /* 0x000fe40003f88000 */
[----:B0-----:R-:W-:Y:S01]  /*37b0*/  FSETP.GT.AND P2, PT, R5, -127, PT ;  /* 0xc2fe00000500780b */ /* 0x001fe20003f44000 */
[----:B------:R-:W-:Y:S01]  /*37c0*/  FMUL R6, R6, R29 ;  /* 0x0000001d06067220 */ /* 0x000fe20000400000 */
[----:B------:R-:W-:Y:S01]  /*37d0*/  @!P3 FSEL R4, R4, -127, P4 ;  /* 0xc2fe00000404b808 */ /* 0x000fe20002000000 */
[----:B------:R-:W0:Y:S01]  /*37e0*/  FRND R3, R3 ;  /* 0x0000000300037307 */ /* 0x000e220000201000 */
[----:B------:R-:W-:Y:S02]  /*37f0*/  FSETP.NAN.AND P4, PT, R2, R2, PT ;  /* 0x000000020200720b */ /* 0x000fe40003f88000 */
[----:B-1----:R-:W-:-:S02]  /*3800*/  FSETP.GT.AND P3, PT, R0, -127, PT ;  /* 0xc2fe00000000780b */ /* 0x002fc40003f64000 */
[----:B------:R-:W-:Y:S02]  /*3810*/  @!P0 FSEL R2, R2, -127, P4 ;  /* 0xc2fe000002028808 */ /* 0x000fe40002000000 */
[----:B------:R-:W-:Y:S01]  /*3820*/  FSETP.NAN.AND P4, PT, R5, R5, PT ;  /* 0x000000050500720b */ /* 0x000fe20003f88000 */
[----:B------:R-:W1:Y:S01]  /*3830*/  FRND R6, R6 ;  /* 0x0000000600067307 */ /* 0x000e620000201000 */
[----:B--2---:R-:W-:Y:S02]  /*3840*/  FSETP.GT.AND P0, PT, R7, -127, PT ;  /* 0xc2fe00000700780b */ /* 0x004fe40003f04000 */
[----:B------:R-:W-:Y:S02]  /*3850*/  @!P2 FSEL R5, R5, -127, P4 ;  /* 0xc2fe00000505a808 */ /* 0x000fe40002000000 */
[----:B------:R-:W-:-:S03]  /*3860*/  FSETP.NAN.AND P4, PT, R0, R0, PT ;  /* 0x000000000000720b */ /* 0x000fc60003f88000 */
[----:B------:R-:W2:Y:S01]  /*3870*/  F2I.S16.TRUNC.NTZ R9, R8 ;  /* 0x0000000800097305 */ /* 0x000ea2000020e900 */
[----:B------:R-:W-:Y:S02]  /*3880*/  @!P3 FSEL R0, R0, -127, P4 ;  /* 0xc2fe00000000b808 */ /* 0x000fe40002000000 */
[----:B------:R-:W-:Y:S02]  /*3890*/  FSETP.GEU.AND P3, PT, R8, 127, PT ;  /* 0x42fe00000800780b */ /* 0x000fe40003f6e000 */
[----:B------:R-:W-:Y:S02]  /*38a0*/  FSETP.NAN.AND P5, PT, R7, R7, PT ;  /* 0x000000070700720b */ /* 0x000fe40003fa8000 */
[----:B0-----:R-:W-:Y:S01]  /*38b0*/  FSETP.GT.AND P2, PT, R3, -127, PT ;  /* 0xc2fe00000300780b */ /* 0x001fe20003f44000 */
[----:B------:R-:W0:Y:S01]  /*38c0*/  F2I.S16.TRUNC.NTZ R10, R4 ;  /* 0x00000004000a7305 */ /* 0x000e22000020e900 */
[----:B------:R-:W-:Y:S02]  /*38d0*/  @!P0 FSEL R7, R7, -127, P5 ;  /* 0xc2fe000007078808 */ /* 0x000fe40002800000 */
[----:B-1----:R-:W-:-:S02]  /*38e0*/  FSETP.GT.AND P0, PT, R6, -127, PT ;  /* 0xc2fe00000600780b */ /* 0x002fc40003f04000 */
[----:B------:R-:W-:-:S03]  /*38f0*/  FSETP.NAN.AND P4, PT, R8, R8, PT ;  /* 0x000000080800720b */ /* 0x000fc60003f88000 */
[----:B------:R-:W1:Y:S01]  /*3900*/  F2I.S16.TRUNC.NTZ R12, R2 ;  /* 0x00000002000c7305 */ /* 0x000e62000020e900 */
[----:B--2---:R-:W-:Y:S02]  /*3910*/  LOP3.LUT R9, R9, 0xffff, RZ, 0xc0, !PT ;  /* 0x0000ffff09097812 */ /* 0x004fe400078ec0ff */
[----:B------:R-:W-:Y:S02]  /*3920*/  FSETP.GEU.AND P5, PT, R4, 127, PT ;  /* 0x42fe00000400780b */ /* 0x000fe40003fae000 */
[----:B------:R-:W-:-:S03]  /*3930*/  FSETP.NAN.AND P6, PT, R3, R3, PT ;  /* 0x000000030300720b */ /* 0x000fc60003fc8000 */
[----:B------:R-:W2:Y:S01]  /*3940*/  F2I.S16.TRUNC.NTZ R11, R5 ;  /* 0x00000005000b7305 */ /* 0x000ea2000020e900 */
[----:B------:R-:W-:Y:S02]  /*3950*/  @P3 SEL R9, R9, 0x7f, P4 ;  /* 0x0000007f09093807 */ /* 0x000fe40002000000 */
[----:B------:R-:W-:Y:S02]  /*3960*/  @!P2 FSEL R3, R3, -127, P6 ;  /* 0xc2fe00000303a808 */ /* 0x000fe40003000000 */
[----:B------:R-:W-:Y:S02]  /*3970*/  FSETP.NAN.AND P3, PT, R6, R6, PT ;  /* 0x000000060600720b */ /* 0x000fe40003f68000 */
[----:B------:R-:W-:Y:S01]  /*3980*/  FSETP.GEU.AND P2, PT, R2, 127, PT ;  /* 0x42fe00000200780b */ /* 0x000fe20003f4e000 */
[----:B------:R-:W3:Y:S01]  /*3990*/  F2I.S16.TRUNC.NTZ R13, R0 ;  /* 0x00000000000d7305 */ /* 0x000ee2000020e900 */
[----:B------:R-:W-:Y:S02]  /*39a0*/  FSETP.GEU.AND P4, PT, R5, 127, PT ;  /* 0x42fe00000500780b */ /* 0x000fe40003f8e000 */
[----:B------:R-:W-:-:S02]  /*39b0*/  @!P0 FSEL R6, R6, -127, P3 ;  /* 0xc2fe000006068808 */ /* 0x000fc40001800000 */
[----:B------:R-:W-:Y:S02]  /*39c0*/  FSETP.NAN.AND P6, PT, R4, R4, PT ;  /* 0x000000040400720b */ /* 0x000fe40003fc8000 */
[----:B0-----:R-:W-:Y:S01]  /*39d0*/  LOP3.LUT R10, R10, 0xffff, RZ, 0xc0, !PT ;  /* 0x0000ffff0a0a7812 */ /* 0x001fe200078ec0ff */
[----:B------:R-:W0:Y:S01]  /*39e0*/  F2I.S16.TRUNC.NTZ R8, R7 ;  /* 0x0000000700087305 */ /* 0x000e22000020e900 */
[C---:B------:R-:W-:Y:S02]  /*39f0*/  FSETP.GEU.AND P3, PT, R0.reuse, 127, PT ;  /* 0x42fe00000000780b */ /* 0x040fe40003f6e000 */
[----:B------:R-:W-:Y:S02]  /*3a00*/  FSETP.NAN.AND P0, PT, R0, R0, PT ;  /* 0x000000000000720b */ /* 0x000fe40003f08000 */
[----:B------:R-:W-:-:S03]  /*3a10*/  @P5 SEL R10, R10, 0x7f, P6 ;  /* 0x0000007f0a0a5807 */ /* 0x000fc60003000000 */
[----:B------:R-:W4:Y:S01]  /*3a20*/  F2I.S16.TRUNC.NTZ R4, R3 ;  /* 0x0000000300047305 */ /* 0x000f22000020e900 */
[----:B------:R-:W-:Y:S02]  /*3a30*/  FSETP.NAN.AND P6, PT, R2, R2, PT ;  /* 0x000000020200720b */ /* 0x000fe40003fc8000 */
[----:B------:R-:W-:Y:S02]  /*3a40*/  FSETP.NAN.AND P5, PT, R5, R5, PT ;  /* 0x000000050500720b */ /* 0x000fe40003fa8000 */
[----:B-1----:R-:W-:-:S03]  /*3a50*/  LOP3.LUT R12, R12, 0xffff, RZ, 0xc0, !PT ;  /* 0x0000ffff0c0c7812 */ /* 0x002fc600078ec0ff */
[----:B------:R-:W1:Y:S01]  /*3a60*/  F2I.S16.TRUNC.NTZ R0, R6 ;  /* 0x0000000600007305 */ /* 0x000e62000020e900 */
[----:B--2---:R-:W-:Y:S02]  /*3a70*/  LOP3.LUT R11, R11, 0xffff, RZ, 0xc0, !PT ;  /* 0x0000ffff0b0b7812 */ /* 0x004fe400078ec0ff */
[----:B------:R-:W-:Y:S02]  /*3a80*/  @P2 SEL R12, R12, 0x7f, P6 ;  /* 0x0000007f0c0c2807 */ /* 0x000fe40003000000 */
[----:B------:R-:W-:Y:S02]  /*3a90*/  @P4 SEL R11, R11, 0x7f, P5 ;  /* 0x0000007f0b0b4807 */ /* 0x000fe40002800000 */
[----:B------:R-:W-:Y:S02]  /*3aa0*/  FSETP.GEU.AND P2, PT, R7, 127, PT ;  /* 0x42fe00000700780b */ /* 0x000fe40003f4e000 */
[----:B------:R-:W-:Y:S02]  /*3ab0*/  FSETP.GEU.AND P6, PT, R3, 127, PT ;  /* 0x42fe00000300780b */ /* 0x000fe40003fce000 */
[----:B------:R-:W-:-:S02]  /*3ac0*/  FSETP.GEU.AND P4, PT, R6, 127, PT ;  /* 0x42fe00000600780b */ /* 0x000fc40003f8e000 */
[----:B---3--:R-:W-:Y:S02]  /*3ad0*/  LOP3.LUT R13, R13, 0xffff, RZ, 0xc0, !PT ;  /* 0x0000ffff0d0d7812 */ /* 0x008fe400078ec0ff */
[----:B------:R-:W-:Y:S02]  /*3ae0*/  FSETP.NAN.AND P5, PT, R7, R7, PT ;  /* 0x000000070700720b */ /* 0x000fe40003fa8000 */
[----:B------:R-:W-:Y:S02]  /*3af0*/  @P3 SEL R13, R13, 0x7f, P0 ;  /* 0x0000007f0d0d3807 */ /* 0x000fe40000000000 */
[----:B------:R-:W-:Y:S02]  /*3b00*/  FSETP.NAN.AND P3, PT, R3, R3, PT ;  /* 0x000000030300720b */ /* 0x000fe40003f68000 */
[----:B------:R-:W-:Y:S02]  /*3b10*/  FSETP.NAN.AND P0, PT, R6, R6, PT ;  /* 0x000000060600720b */ /* 0x000fe40003f08000 */
[----:B0-----:R-:W-:-:S02]  /*3b20*/  LOP3.LUT R8, R8, 0xffff, RZ, 0xc0, !PT ;  /* 0x0000ffff08087812 */ /* 0x001fc400078ec0ff */
[----:B----4-:R-:W-:Y:S02]  /*3b30*/  LOP3.LUT R4, R4, 0xffff, RZ, 0xc0, !PT ;  /* 0x0000ffff04047812 */ /* 0x010fe400078ec0ff */
[----:B-1----:R-:W-:Y:S02]  /*3b40*/  LOP3.LUT R3, R0, 0xffff, RZ, 0xc0, !PT ;  /* 0x0000ffff00037812 */ /* 0x002fe400078ec0ff */
[----:B------:R-:W-:Y:S02]  /*3b50*/  @P2 SEL R8, R8, 0x7f, P5 ;  /* 0x0000007f08082807 */ /* 0x000fe40002800000 */
[----:B------:R-:W-:Y:S02]  /*3b60*/  @P6 SEL R4, R4, 0x7f, P3 ;  /* 0x0000007f04046807 */ /* 0x000fe40001800000 */
[----:B------:R-:W-:Y:S02]  /*3b70*/  @P4 SEL R3, R3, 0x7f, P0 ;  /* 0x0000007f03034807 */ /* 0x000fe40000000000 */
[----:B------:R-:W-:-:S02]  /*3b80*/  PRMT R10, R10, 0x3340, R9 ;  /* 0x000033400a0a7816 */ /* 0x000fc40000000009 */
[----:B------:R-:W-:Y:S02]  /*3b90*/  PRMT R11, R12, 0x3340, R11 ;  /* 0x000033400c0b7816 */ /* 0x000fe4000000000b */
[----:B------:R-:W-:Y:S02]  /*3ba0*/  PRMT R8, R8, 0x3340, R13 ;  /* 0x0000334008087816 */ /* 0x000fe4000000000d */
[----:B------:R-:W-:Y:S02]  /*3bb0*/  IADD3 R2, P0, R26, c[0x0][0x1c0], RZ ;  /* 0x000070001a027a10 */ /* 0x000fe40007f1e0ff */
[----:B------:R-:W-:Y:S02]  /*3bc0*/  PRMT R5, R3, 0x3340, R4 ;  /* 0x0000334003057816 */ /* 0x000fe40000000004 */
[----:B------:R-:W-:Y:S02]  /*3bd0*/  PRMT R4, R10, 0x5410, R11 ;  /* 0x000054100a047816 */ /* 0x000fe4000000000b */
[----:B------:R-:W-:-:S02]  /*3be0*/  LEA.HI.X.SX32 R3, R26, c[0x0][0x1c4], 0x1, P0 ;  /* 0x000071001a037a11 */ /* 0x000fc400000f0eff */
[----:B------:R-:W-:Y:S01]  /*3bf0*/  PRMT R5, R5, 0x5410, R8 ;  /* 0x0000541005057816 */ /* 0x000fe20000000008 */
[----:B------:R-:W-:Y:S06]  /*3c00*/  @!P1 EXIT ;  /* 0x000000000000994d */ /* 0x000fec0003800000 */
[----:B------:R-:W-:Y:S01]  /*3c10*/  STG.E.64 [R2.64], R4 ;  /* 0x0000000402007986 */ /* 0x000fe2000c101b04 */
[----:B------:R-:W-:Y:S05]  /*3c20*/  EXIT ;  /* 0x000000000000794d */ /* 0x000fea0003800000 */
.L_x_0:
[----:B------:R-:W-:-:S00]  /*3c30*/  BRA `(.L_x_0) ;  /* 0xfffffff000007947 */ /* 0x000fc0000383ffff */
[----:B------:R-:W-:-:S00]  /*3c40*/  NOP ;  /* 0x0000000000007918 */ /* 0x000fc00000000000 */
        /* <DEDUP_REMOVED lines=11> */
.L_x_1:


//--------------------- .nv.global.init           --------------------------
	.section	.nv.global.init,"aw",@progbits
.nv.global.init:
	.type		_$_str,@object
	.size		_$_str,(.L_0 - _$_str)
_$_str:
        /*0000*/ 	.byte	0x5f, 0x5f, 0x43, 0x55, 0x44, 0x41, 0x5f, 0x46, 0x54, 0x5a, 0x00
.L_0:


//--------------------- .nv.shared.triton_red_fused__to_copy_add_amax_amin_clamp_mul_native_layer_norm_reciprocal_12 --------------------------
	.section	.nv.shared.triton_red_fused__to_copy_add_amax_amin_clamp_mul_native_layer_norm_reciprocal_12,"aw",@nobits
	.sectionflags	@""
	.align	16
